// auto-generated by cutlass_sweep.gemm — config: {"arch": "sm_100", "cluster_m": 8, "cluster_n": 1, "dtype": "int8", "dtype_b": "int8", "layout": "nt", "stages": 0, "tile_k": 64, "tile_m": 128, "tile_n": 128}
#include "cutlass/cutlass.h"
#include "cutlass/gemm/collective/collective_builder.hpp"
#include "cutlass/gemm/device/gemm_universal_adapter.h"
#include "cutlass/gemm/kernel/gemm_universal.hpp"
#include "cutlass/epilogue/collective/collective_builder.hpp"

using ElemA = int8_t;
using ElemB = int8_t;
using ElemCD = int8_t;
using Acc  = int32_t;
using TileShape    = cute::Shape<cute::_128, cute::_128, cute::_64>;
using ClusterShape = cute::Shape<cute::_8, cute::_1, cute::_1>;

using CollectiveEpilogue = typename cutlass::epilogue::collective::CollectiveBuilder<
    cutlass::arch::Sm100, cutlass::arch::OpClassTensorOp,
    TileShape, ClusterShape,
    cutlass::epilogue::collective::EpilogueTileAuto,
    Acc, Acc,
    ElemCD, cutlass::layout::RowMajor, 128 / cutlass::sizeof_bits<ElemCD>::value,
    ElemCD, cutlass::layout::RowMajor, 128 / cutlass::sizeof_bits<ElemCD>::value,
    cutlass::epilogue::collective::EpilogueScheduleAuto
  >::CollectiveOp;

using CollectiveMainloop = typename cutlass::gemm::collective::CollectiveBuilder<
    cutlass::arch::Sm100, cutlass::arch::OpClassTensorOp,
    ElemA, cutlass::layout::RowMajor, 128 / cutlass::sizeof_bits<ElemA>::value,
    ElemB, cutlass::layout::ColumnMajor, 128 / cutlass::sizeof_bits<ElemB>::value,
    Acc,
    TileShape, ClusterShape,
    cutlass::gemm::collective::StageCountAutoCarveout<static_cast<int>(sizeof(typename CollectiveEpilogue::SharedStorage))>,
    cutlass::gemm::collective::KernelScheduleAuto
  >::CollectiveOp;

using GemmKernel = cutlass::gemm::kernel::GemmUniversal<
    cute::Shape<int,int,int,int>,
    CollectiveMainloop,
    CollectiveEpilogue
>;
using Gemm = cutlass::gemm::device::GemmUniversalAdapter<GemmKernel>;

// Force the device kernel symbol into the cubin without needing a host main.
auto* _anchor = &cutlass::device_kernel<GemmKernel>;


// ===== COMPILED SASS (sm_100a) =====

	.target	sm_100a

	.elftype	@"ET_EXEC"


//--------------------- .note.nv.tkinfo           --------------------------
	.section	.note.nv.tkinfo,"",@"SHT_NOTE"
	.sectionflags	@"SHF_NOTE_NV_TKINFO"
	.tkinfo
        /*0018*/ 	.word	0x00000002
        /*0030*/ 	.string	""
        /*0030*/ 	.string	"ptxas"
        /*0030*/ 	.string	"Cuda compilation tools, release 13.0, V13.0.88"
        /*0030*/ 	.string	"Build cuda_13.0.r13.0/compiler.36424714_0"
        /*0030*/ 	.string	"-arch sm_100a -m 64 "



//--------------------- .note.nv.cuinfo           --------------------------
	.section	.note.nv.cuinfo,"",@"SHT_NOTE"
	.sectionflags	@"SHF_NOTE_NV_CUINFO"
        /*0018*/ 	.short	0x0002
        /*001a*/ 	.short	0x0064
        /*001c*/ 	.short	0x0082
	.zero		2


//--------------------- .nv.info                  --------------------------
	.section	.nv.info,"",@"SHT_CUDA_INFO"
	.align	4


	//----- nvinfo : EIATTR_REGCOUNT
	.align		4
        /*0000*/ 	.byte	0x04, 0x2f
        /*0002*/ 	.short	(.L_19 - .L_18)
	.align		4
.L_18:
        /*0004*/ 	.word	index@(_ZN7cutlass13device_kernelINS_4gemm6kernel13GemmUniversalIN4cute5tupleIJiiiiEEENS1_10collective13CollectiveMmaINS1_35MainloopSm100TmaUmmaWarpSpecializedILi26ELi2ELi4ENS5_IJNS4_1CILi8EEENSA_ILi1EEESC_EEEEENS5_IJNSA_ILi128EEESF_NSA_ILi64EEEEEEaNS5_IJlSC_lEEEaSI_NS4_8TiledMMAINS4_8MMA_AtomIJNS4_21SM100_MMA_S8_2x1SM_SSIaaiLi128ELi128ELNS4_4UMMA5MajorE0ELSN_0ELNSM_8SaturateE0EEEEEENS4_6LayoutINS5_IJSC_SC_SC_EEENS5_IJNSA_ILi0EEEST_ST_EEEEENS5_IJNS4_10UnderscoreESW_SW_EEEEENS4_18SM100_TMA_2SM_LOADENS4_14ComposedLayoutINS4_7SwizzleILi2ELi4ELi3EEENS4_18smem_ptr_flag_bitsILi8EEENSR_INS5_IJSB_SG_EEENS5_IJSG_SC_EEEEEEEvNS4_8identityENS4_28SM100_TMA_2SM_LOAD_MULTICASTES18_vS19_EENS_8epilogue10collective18CollectiveEpilogueINS1C_23Sm100TmaWarpSpecializedILi2ELi2ELi32ELb0ELb0EEEJNS5_IJSG_SF_SG_EEENS5_IJNSR_ISG_SC_EENSR_INS5_IJNSA_ILi32EEENSA_ILi2EEEEEENS5_IJSC_SG_EEEEEEEEaSI_aSI_NS1C_6fusion15FusionCallbacksIS1G_NS1P_17LinearCombinationIaiaiLNS_15FloatRoundStyleE2EEES1H_S1O_JEEENS4_5SM1004TMEM4LOAD26SM100_TMEM_LOAD_32dp32b32xENS4_13SM90_TMA_LOADENS10_INS11_ILi1ELi4ELi3EEES14_NSR_INS5_IJSB_S1J_EEENS5_IJS1J_SC_EEEEEEENS4_39AutoVectorizingCopyWithAssumedAlignmentILi128EEENS4_14SM90_TMA_STOREES24_S26_S26_EEEvvEEEEvNT_6ParamsE)
        /*0008*/ 	.word	0x0000005b


	//----- nvinfo : EIATTR_FRAME_SIZE
	.align		4
.L_19:
        /*000c*/ 	.byte	0x04, 0x11
        /*000e*/ 	.short	(.L_21 - .L_20)
	.align		4
.L_20:
        /*0010*/ 	.word	index@($__internal_2_$__cuda_sm10x_tcgen05_guardrail_trap_unallocated_columns_being_dealloced)
        /*0014*/ 	.word	0x00000000


	//----- nvinfo : EIATTR_FRAME_SIZE
	.align		4
.L_21:
        /*0018*/ 	.byte	0x04, 0x11
        /*001a*/ 	.short	(.L_23 - .L_22)
	.align		4
.L_22:
        /*001c*/ 	.word	index@($__internal_1_$__cuda_sm10x_tcgen05_guardrail_trap_phase_invalid_during_alloc)
        /*0020*/ 	.word	0x00000000


	//----- nvinfo : EIATTR_FRAME_SIZE
	.align		4
.L_23:
        /*0024*/ 	.byte	0x04, 0x11
        /*0026*/ 	.short	(.L_25 - .L_24)
	.align		4
.L_24:
        /*0028*/ 	.word	index@($__internal_0_$__cuda_sm10x_tcgen05_guardrail_trap_col_being_dealloced_not_returned_by_alloc)
        /*002c*/ 	.word	0x00000000


	//----- nvinfo : EIATTR_FRAME_SIZE
	.align		4
.L_25:
        /*0030*/ 	.byte	0x04, 0x11
        /*0032*/ 	.short	(.L_27 - .L_26)
	.align		4
.L_26:
        /*0034*/ 	.word	index@(_ZN7cutlass13device_kernelINS_4gemm6kernel13GemmUniversalIN4cute5tupleIJiiiiEEENS1_10collective13CollectiveMmaINS1_35MainloopSm100TmaUmmaWarpSpecializedILi26ELi2ELi4ENS5_IJNS4_1CILi8EEENSA_ILi1EEESC_EEEEENS5_IJNSA_ILi128EEESF_NSA_ILi64EEEEEEaNS5_IJlSC_lEEEaSI_NS4_8TiledMMAINS4_8MMA_AtomIJNS4_21SM100_MMA_S8_2x1SM_SSIaaiLi128ELi128ELNS4_4UMMA5MajorE0ELSN_0ELNSM_8SaturateE0EEEEEENS4_6LayoutINS5_IJSC_SC_SC_EEENS5_IJNSA_ILi0EEEST_ST_EEEEENS5_IJNS4_10UnderscoreESW_SW_EEEEENS4_18SM100_TMA_2SM_LOADENS4_14ComposedLayoutINS4_7SwizzleILi2ELi4ELi3EEENS4_18smem_ptr_flag_bitsILi8EEENSR_INS5_IJSB_SG_EEENS5_IJSG_SC_EEEEEEEvNS4_8identityENS4_28SM100_TMA_2SM_LOAD_MULTICASTES18_vS19_EENS_8epilogue10collective18CollectiveEpilogueINS1C_23Sm100TmaWarpSpecializedILi2ELi2ELi32ELb0ELb0EEEJNS5_IJSG_SF_SG_EEENS5_IJNSR_ISG_SC_EENSR_INS5_IJNSA_ILi32EEENSA_ILi2EEEEEENS5_IJSC_SG_EEEEEEEEaSI_aSI_NS1C_6fusion15FusionCallbacksIS1G_NS1P_17LinearCombinationIaiaiLNS_15FloatRoundStyleE2EEES1H_S1O_JEEENS4_5SM1004TMEM4LOAD26SM100_TMEM_LOAD_32dp32b32xENS4_13SM90_TMA_LOADENS10_INS11_ILi1ELi4ELi3EEES14_NSR_INS5_IJSB_S1J_EEENS5_IJS1J_SC_EEEEEEENS4_39AutoVectorizingCopyWithAssumedAlignmentILi128EEENS4_14SM90_TMA_STOREES24_S26_S26_EEEvvEEEEvNT_6ParamsE)
        /*0038*/ 	.word	0x00000000


	//----- nvinfo : EIATTR_MIN_STACK_SIZE
	.align		4
.L_27:
        /*003c*/ 	.byte	0x04, 0x12
        /*003e*/ 	.short	(.L_29 - .L_28)
	.align		4
.L_28:
        /*0040*/ 	.word	index@(_ZN7cutlass13device_kernelINS_4gemm6kernel13GemmUniversalIN4cute5tupleIJiiiiEEENS1_10collective13CollectiveMmaINS1_35MainloopSm100TmaUmmaWarpSpecializedILi26ELi2ELi4ENS5_IJNS4_1CILi8EEENSA_ILi1EEESC_EEEEENS5_IJNSA_ILi128EEESF_NSA_ILi64EEEEEEaNS5_IJlSC_lEEEaSI_NS4_8TiledMMAINS4_8MMA_AtomIJNS4_21SM100_MMA_S8_2x1SM_SSIaaiLi128ELi128ELNS4_4UMMA5MajorE0ELSN_0ELNSM_8SaturateE0EEEEEENS4_6LayoutINS5_IJSC_SC_SC_EEENS5_IJNSA_ILi0EEEST_ST_EEEEENS5_IJNS4_10UnderscoreESW_SW_EEEEENS4_18SM100_TMA_2SM_LOADENS4_14ComposedLayoutINS4_7SwizzleILi2ELi4ELi3EEENS4_18smem_ptr_flag_bitsILi8EEENSR_INS5_IJSB_SG_EEENS5_IJSG_SC_EEEEEEEvNS4_8identityENS4_28SM100_TMA_2SM_LOAD_MULTICASTES18_vS19_EENS_8epilogue10collective18CollectiveEpilogueINS1C_23Sm100TmaWarpSpecializedILi2ELi2ELi32ELb0ELb0EEEJNS5_IJSG_SF_SG_EEENS5_IJNSR_ISG_SC_EENSR_INS5_IJNSA_ILi32EEENSA_ILi2EEEEEENS5_IJSC_SG_EEEEEEEEaSI_aSI_NS1C_6fusion15FusionCallbacksIS1G_NS1P_17LinearCombinationIaiaiLNS_15FloatRoundStyleE2EEES1H_S1O_JEEENS4_5SM1004TMEM4LOAD26SM100_TMEM_LOAD_32dp32b32xENS4_13SM90_TMA_LOADENS10_INS11_ILi1ELi4ELi3EEES14_NSR_INS5_IJSB_S1J_EEENS5_IJS1J_SC_EEEEEEENS4_39AutoVectorizingCopyWithAssumedAlignmentILi128EEENS4_14SM90_TMA_STOREES24_S26_S26_EEEvvEEEEvNT_6ParamsE)
        /*0044*/ 	.word	0x00000000
.L_29:


//--------------------- .nv.compat                --------------------------
	.section	.nv.compat,"",@"SHT_CUDA_COMPAT_INFO"
	.align	4
        /*0000*/ 	.byte	0x02, 0x09, 0x01, 0x00, 0x02, 0x02, 0x03, 0x00, 0x02, 0x05, 0x06, 0x00, 0x03, 0x07, 0x01, 0x01
        /*0010*/ 	.byte	0x02, 0x03, 0x01, 0x00, 0x02, 0x06, 0x01, 0x00, 0x04, 0x0b, 0x08, 0x00, 0x01, 0x00, 0x00, 0x00
        /*0020*/ 	.byte	0x00, 0x00, 0x00, 0x00


//--------------------- .nv.info._ZN7cutlass13device_kernelINS_4gemm6kernel13GemmUniversalIN4cute5tupleIJiiiiEEENS1_10collective13CollectiveMmaINS1_35MainloopSm100TmaUmmaWarpSpecializedILi26ELi2ELi4ENS5_IJNS4_1CILi8EEENSA_ILi1EEESC_EEEEENS5_IJNSA_ILi128EEESF_NSA_ILi64EEEEEEaNS5_IJlSC_lEEEaSI_NS4_8TiledMMAINS4_8MMA_AtomIJNS4_21SM100_MMA_S8_2x1SM_SSIaaiLi128ELi128ELNS4_4UMMA5MajorE0ELSN_0ELNSM_8SaturateE0EEEEEENS4_6LayoutINS5_IJSC_SC_SC_EEENS5_IJNSA_ILi0EEEST_ST_EEEEENS5_IJNS4_10UnderscoreESW_SW_EEEEENS4_18SM100_TMA_2SM_LOADENS4_14ComposedLayoutINS4_7SwizzleILi2ELi4ELi3EEENS4_18smem_ptr_flag_bitsILi8EEENSR_INS5_IJSB_SG_EEENS5_IJSG_SC_EEEEEEEvNS4_8identityENS4_28SM100_TMA_2SM_LOAD_MULTICASTES18_vS19_EENS_8epilogue10collective18CollectiveEpilogueINS1C_23Sm100TmaWarpSpecializedILi2ELi2ELi32ELb0ELb0EEEJNS5_IJSG_SF_SG_EEENS5_IJNSR_ISG_SC_EENSR_INS5_IJNSA_ILi32EEENSA_ILi2EEEEEENS5_IJSC_SG_EEEEEEEEaSI_aSI_NS1C_6fusion15FusionCallbacksIS1G_NS1P_17LinearCombinationIaiaiLNS_15FloatRoundStyleE2EEES1H_S1O_JEEENS4_5SM1004TMEM4LOAD26SM100_TMEM_LOAD_32dp32b32xENS4_13SM90_TMA_LOADENS10_INS11_ILi1ELi4ELi3EEES14_NSR_INS5_IJSB_S1J_EEENS5_IJS1J_SC_EEEEEEENS4_39AutoVectorizingCopyWithAssumedAlignmentILi128EEENS4_14SM90_TMA_STOREES24_S26_S26_EEEvvEEEEvNT_6ParamsE --------------------------
	.section	.nv.info._ZN7cutlass13device_kernelINS_4gemm6kernel13GemmUniversalIN4cute5tupleIJiiiiEEENS1_10collective13CollectiveMmaINS1_35MainloopSm100TmaUmmaWarpSpecializedILi26ELi2ELi4ENS5_IJNS4_1CILi8EEENSA_ILi1EEESC_EEEEENS5_IJNSA_ILi128EEESF_NSA_ILi64EEEEEEaNS5_IJlSC_lEEEaSI_NS4_8TiledMMAINS4_8MMA_AtomIJNS4_21SM100_MMA_S8_2x1SM_SSIaaiLi128ELi128ELNS4_4UMMA5MajorE0ELSN_0ELNSM_8SaturateE0EEEEEENS4_6LayoutINS5_IJSC_SC_SC_EEENS5_IJNSA_ILi0EEEST_ST_EEEEENS5_IJNS4_10UnderscoreESW_SW_EEEEENS4_18SM100_TMA_2SM_LOADENS4_14ComposedLayoutINS4_7SwizzleILi2ELi4ELi3EEENS4_18smem_ptr_flag_bitsILi8EEENSR_INS5_IJSB_SG_EEENS5_IJSG_SC_EEEEEEEvNS4_8identityENS4_28SM100_TMA_2SM_LOAD_MULTICASTES18_vS19_EENS_8epilogue10collective18CollectiveEpilogueINS1C_23Sm100TmaWarpSpecializedILi2ELi2ELi32ELb0ELb0EEEJNS5_IJSG_SF_SG_EEENS5_IJNSR_ISG_SC_EENSR_INS5_IJNSA_ILi32EEENSA_ILi2EEEEEENS5_IJSC_SG_EEEEEEEEaSI_aSI_NS1C_6fusion15FusionCallbacksIS1G_NS1P_17LinearCombinationIaiaiLNS_15FloatRoundStyleE2EEES1H_S1O_JEEENS4_5SM1004TMEM4LOAD26SM100_TMEM_LOAD_32dp32b32xENS4_13SM90_TMA_LOADENS10_INS11_ILi1ELi4ELi3EEES14_NSR_INS5_IJSB_S1J_EEENS5_IJS1J_SC_EEEEEEENS4_39AutoVectorizingCopyWithAssumedAlignmentILi128EEENS4_14SM90_TMA_STOREES24_S26_S26_EEEvvEEEEvNT_6ParamsE,"",@"SHT_CUDA_INFO"
	.sectionflags	@""
	.align	4


	//----- nvinfo : EIATTR_CUDA_API_VERSION
	.align		4
        /*0000*/ 	.byte	0x04, 0x37
        /*0002*/ 	.short	(.L_31 - .L_30)
.L_30:
        /*0004*/ 	.word	0x00000082


	//----- nvinfo : EIATTR_KPARAM_INFO
	.align		4
.L_31:
        /*0008*/ 	.byte	0x04, 0x17
        /*000a*/ 	.short	(.L_33 - .L_32)
.L_32:
        /*000c*/ 	.word	0x00000000
        /*0010*/ 	.short	0x0000
        /*0012*/ 	.short	0x0000
        /*0014*/ 	.byte	0x00, 0xf0, 0x01, 0x20


	//----- nvinfo : EIATTR_AT_ENTRY_FRAGMENTS
	.align		4
.L_33:
        /*0018*/ 	.byte	0x04, 0x4f
        /*001a*/ 	.short	(.L_35 - .L_34)


	//   ....[0]....
.L_34:
        /*001c*/ 	.word	0x00000007


	//----- nvinfo : EIATTR_RESERVED_SMEM_USED
	.align		4
.L_35:
        /*0020*/ 	.byte	0x01, 0x41
	.zero		2


	//----- nvinfo : EIATTR_SPARSE_MMA_MASK
	.align		4
        /*0024*/ 	.byte	0x03, 0x50
        /*0026*/ 	.short	0x0000


	//----- nvinfo : EIATTR_TCGEN05_2CTA_USED
	.align		4
        /*0028*/ 	.byte	0x01, 0x52
	.zero		2


	//----- nvinfo : EIATTR_MAXREG_COUNT
	.align		4
        /*002c*/ 	.byte	0x03, 0x1b
        /*002e*/ 	.short	0x00ff


	//----- nvinfo : EIATTR_NUM_BARRIERS
	.align		4
        /*0030*/ 	.byte	0x02, 0x4c
        /*0032*/ 	.byte	0x07
	.zero		1


	//----- nvinfo : EIATTR_EXTERNS
	.align		4
        /*0034*/ 	.byte	0x04, 0x0f
        /*0036*/ 	.short	(.L_37 - .L_36)


	//   ....[0]....
	.align		4
.L_36:
        /*0038*/ 	.word	index@(__assertfail)


	//----- nvinfo : EIATTR_MERCURY_ISA_VERSION
	.align		4
.L_37:
        /*003c*/ 	.byte	0x03, 0x5f
        /*003e*/ 	.short	0x0101


	//----- nvinfo : EIATTR_INT_WARP_WIDE_INSTR_OFFSETS
	.align		4
        /*0040*/ 	.byte	0x04, 0x31
        /*0042*/ 	.short	(.L_39 - .L_38)


	//   ....[0]....
.L_38:
        /*0044*/ 	.word	0x00001020


	//   ....[1]....
        /*0048*/ 	.word	0x000010c0


	//   ....[2]....
        /*004c*/ 	.word	0x00005140


	//   ....[3]....
        /*0050*/ 	.word	0x00005170


	//   ....[4]....
        /*0054*/ 	.word	0x00005190


	//   ....[5]....
        /*0058*/ 	.word	0x00005d30


	//   ....[6]....
        /*005c*/ 	.word	0x00005de0


	//   ....[7]....
        /*0060*/ 	.word	0x00005e90


	//   ....[8]....
        /*0064*/ 	.word	0x00005f40


	//   ....[9]....
        /*0068*/ 	.word	0x00006030


	//   ....[10]....
        /*006c*/ 	.word	0x00006110


	//----- nvinfo : EIATTR_COOP_GROUP_MASK_REGIDS
	.align		4
.L_39:
        /*0070*/ 	.byte	0x04, 0x29
        /*0072*/ 	.short	(.L_41 - .L_40)


	//   ....[0]....
.L_40:
        /*0074*/ 	.word	0xffffffff


	//   ....[1]....
        /*0078*/ 	.word	0xffffffff


	//   ....[2]....
        /*007c*/ 	.word	0xffffffff


	//   ....[3]....
        /*0080*/ 	.word	0xffffffff


	//   ....[4]....
        /*0084*/ 	.word	0xffffffff


	//   ....[5]....
        /*0088*/ 	.word	0xffffffff


	//   ....[6]....
        /*008c*/ 	.word	0xffffffff


	//   ....[7]....
        /*0090*/ 	.word	0xffffffff


	//   ....[8]....
        /*0094*/ 	.word	0xffffffff


	//   ....[9]....
        /*0098*/ 	.word	0xffffffff


	//   ....[10]....
        /*009c*/ 	.word	0xffffffff


	//   ....[11]....
        /*00a0*/ 	.word	0xffffffff


	//   ....[12]....
        /*00a4*/ 	.word	0xffffffff


	//   ....[13]....
        /*00a8*/ 	.word	0xffffffff


	//----- nvinfo : EIATTR_COOP_GROUP_INSTR_OFFSETS
	.align		4
.L_41:
        /*00ac*/ 	.byte	0x04, 0x28
        /*00ae*/ 	.short	(.L_43 - .L_42)


	//   ....[0]....
.L_42:
        /*00b0*/ 	.word	0x000000b0


	//   ....[1]....
        /*00b4*/ 	.word	0x00000520


	//   ....[2]....
        /*00b8*/ 	.word	0x000009d0


	//   ....[3]....
        /*00bc*/ 	.word	0x00000b20


	//   ....[4]....
        /*00c0*/ 	.word	0x00000c10


	//   ....[5]....
        /*00c4*/ 	.word	0x00000d70


	//   ....[6]....
        /*00c8*/ 	.word	0x00000f00


	//   ....[7]....
        /*00cc*/ 	.word	0x00001140


	//   ....[8]....
        /*00d0*/ 	.word	0x000024f0


	//   ....[9]....
        /*00d4*/ 	.word	0x00004000


	//   ....[10]....
        /*00d8*/ 	.word	0x000044d0


	//   ....[11]....
        /*00dc*/ 	.word	0x00004500


	//   ....[12]....
        /*00e0*/ 	.word	0x00005040


	//   ....[13]....
        /*00e4*/ 	.word	0x00005250


	//----- nvinfo : EIATTR_VRC_CTA_INIT_COUNT
	.align		4
.L_43:
        /*00e8*/ 	.byte	0x02, 0x4a
        /*00ea*/ 	.byte	0x80
	.zero		1


	//----- nvinfo : EIATTR_SYSCALL_OFFSETS
	.align		4
        /*00ec*/ 	.byte	0x04, 0x46
        /*00ee*/ 	.short	(.L_45 - .L_44)


	//   ....[0]....
.L_44:
        /*00f0*/ 	.word	0x00006c10


	//   ....[1]....
        /*00f4*/ 	.word	0x00006d50


	//   ....[2]....
        /*00f8*/ 	.word	0x00007560


	//   ....[3]....
        /*00fc*/ 	.word	0x00008360


	//----- nvinfo : EIATTR_MBARRIER_INSTR_OFFSETS
	.align		4
.L_45:
        /*0100*/ 	.byte	0x04, 0x39
        /*0102*/ 	.short	(.L_47 - .L_46)


	//   ....[0]....
.L_46:
        /*0104*/ 	.word	0x00000670
        /*0108*/ 	.word	0x000000ff
        /*010c*/ 	.word	0x00000000
        /*0110*/ 	.short	0x0100
        /*0112*/ 	.byte	0x04
	.zero		1


	//   ....[1]....
        /*0114*/ 	.word	0x00000680
        /*0118*/ 	.word	0x000000ff
        /*011c*/ 	.word	0x000000d0
        /*0120*/ 	.short	0x0100
        /*0122*/ 	.byte	0x04
	.zero		1


	//   ....[2]....
        /*0124*/ 	.word	0x00000690
        /*0128*/ 	.word	0x000000ff
        /*012c*/ 	.word	0x00000008
        /*0130*/ 	.short	0x0100
        /*0132*/ 	.byte	0x04
	.zero		1


	//   ....[3]....
        /*0134*/ 	.word	0x000006a0
        /*0138*/ 	.word	0x000000ff
        /*013c*/ 	.word	0x000000d8
        /*0140*/ 	.short	0x0100
        /*0142*/ 	.byte	0x04
	.zero		1


	//   ....[4]....
        /*0144*/ 	.word	0x000006b0
        /*0148*/ 	.word	0x000000ff
        /*014c*/ 	.word	0x00000010
        /*0150*/ 	.short	0x0100
        /*0152*/ 	.byte	0x04
	.zero		1


	//   ....[5]....
        /*0154*/ 	.word	0x000006c0
        /*0158*/ 	.word	0x000000ff
        /*015c*/ 	.word	0x000000e0
        /*0160*/ 	.short	0x0100
        /*0162*/ 	.byte	0x04
	.zero		1


	//   ....[6]....
        /*0164*/ 	.word	0x000006d0
        /*0168*/ 	.word	0x000000ff
        /*016c*/ 	.word	0x00000018
        /*0170*/ 	.short	0x0100
        /*0172*/ 	.byte	0x04
	.zero		1


	//   ....[7]....
        /*0174*/ 	.word	0x000006e0
        /*0178*/ 	.word	0x000000ff
        /*017c*/ 	.word	0x000000e8
        /*0180*/ 	.short	0x0100
        /*0182*/ 	.byte	0x04
	.zero		1


	//   ....[8]....
        /*0184*/ 	.word	0x000006f0
        /*0188*/ 	.word	0x000000ff
        /*018c*/ 	.word	0x00000020
        /*0190*/ 	.short	0x0100
        /*0192*/ 	.byte	0x04
	.zero		1


	//   ....[9]....
        /*0194*/ 	.word	0x00000700
        /*0198*/ 	.word	0x000000ff
        /*019c*/ 	.word	0x000000f0
        /*01a0*/ 	.short	0x0100
        /*01a2*/ 	.byte	0x04
	.zero		1


	//   ....[10]....
        /*01a4*/ 	.word	0x00000710
        /*01a8*/ 	.word	0x000000ff
        /*01ac*/ 	.word	0x00000028
        /*01b0*/ 	.short	0x0100
        /*01b2*/ 	.byte	0x04
	.zero		1


	//   ....[11]....
        /*01b4*/ 	.word	0x00000720
        /*01b8*/ 	.word	0x000000ff
        /*01bc*/ 	.word	0x000000f8
        /*01c0*/ 	.short	0x0100
        /*01c2*/ 	.byte	0x04
	.zero		1


	//   ....[12]....
        /*01c4*/ 	.word	0x00000730
        /*01c8*/ 	.word	0x000000ff
        /*01cc*/ 	.word	0x00000030
        /*01d0*/ 	.short	0x0100
        /*01d2*/ 	.byte	0x04
	.zero		1


	//   ....[13]....
        /*01d4*/ 	.word	0x00000740
        /*01d8*/ 	.word	0x000000ff
        /*01dc*/ 	.word	0x00000100
        /*01e0*/ 	.short	0x0100
        /*01e2*/ 	.byte	0x04
	.zero		1


	//   ....[14]....
        /*01e4*/ 	.word	0x00000750
        /*01e8*/ 	.word	0x000000ff
        /*01ec*/ 	.word	0x00000038
        /*01f0*/ 	.short	0x0100
        /*01f2*/ 	.byte	0x04
	.zero		1


	//   ....[15]....
        /*01f4*/ 	.word	0x00000760
        /*01f8*/ 	.word	0x000000ff
        /*01fc*/ 	.word	0x00000108
        /*0200*/ 	.short	0x0100
        /*0202*/ 	.byte	0x04
	.zero		1


	//   ....[16]....
        /*0204*/ 	.word	0x00000770
        /*0208*/ 	.word	0x000000ff
        /*020c*/ 	.word	0x00000040
        /*0210*/ 	.short	0x0100
        /*0212*/ 	.byte	0x04
	.zero		1


	//   ....[17]....
        /*0214*/ 	.word	0x00000780
        /*0218*/ 	.word	0x000000ff
        /*021c*/ 	.word	0x00000110
        /*0220*/ 	.short	0x0100
        /*0222*/ 	.byte	0x04
	.zero		1


	//   ....[18]....
        /*0224*/ 	.word	0x00000790
        /*0228*/ 	.word	0x000000ff
        /*022c*/ 	.word	0x00000048
        /*0230*/ 	.short	0x0100
        /*0232*/ 	.byte	0x04
	.zero		1


	//   ....[19]....
        /*0234*/ 	.word	0x000007a0
        /*0238*/ 	.word	0x000000ff
        /*023c*/ 	.word	0x00000118
        /*0240*/ 	.short	0x0100
        /*0242*/ 	.byte	0x04
	.zero		1


	//   ....[20]....
        /*0244*/ 	.word	0x000007b0
        /*0248*/ 	.word	0x000000ff
        /*024c*/ 	.word	0x00000050
        /*0250*/ 	.short	0x0100
        /*0252*/ 	.byte	0x04
	.zero		1


	//   ....[21]....
        /*0254*/ 	.word	0x000007c0
        /*0258*/ 	.word	0x000000ff
        /*025c*/ 	.word	0x00000120
        /*0260*/ 	.short	0x0100
        /*0262*/ 	.byte	0x04
	.zero		1


	//   ....[22]....
        /*0264*/ 	.word	0x000007d0
        /*0268*/ 	.word	0x000000ff
        /*026c*/ 	.word	0x00000058
        /*0270*/ 	.short	0x0100
        /*0272*/ 	.byte	0x04
	.zero		1


	//   ....[23]....
        /*0274*/ 	.word	0x000007e0
        /*0278*/ 	.word	0x000000ff
        /*027c*/ 	.word	0x00000128
        /*0280*/ 	.short	0x0100
        /*0282*/ 	.byte	0x04
	.zero		1


	//   ....[24]....
        /*0284*/ 	.word	0x000007f0
        /*0288*/ 	.word	0x000000ff
        /*028c*/ 	.word	0x00000060
        /*0290*/ 	.short	0x0100
        /*0292*/ 	.byte	0x04
	.zero		1


	//   ....[25]....
        /*0294*/ 	.word	0x00000800
        /*0298*/ 	.word	0x000000ff
        /*029c*/ 	.word	0x00000130
        /*02a0*/ 	.short	0x0100
        /*02a2*/ 	.byte	0x04
	.zero		1


	//   ....[26]....
        /*02a4*/ 	.word	0x00000810
        /*02a8*/ 	.word	0x000000ff
        /*02ac*/ 	.word	0x00000068
        /*02b0*/ 	.short	0x0100
        /*02b2*/ 	.byte	0x04
	.zero		1


	//   ....[27]....
        /*02b4*/ 	.word	0x00000820
        /*02b8*/ 	.word	0x000000ff
        /*02bc*/ 	.word	0x00000138
        /*02c0*/ 	.short	0x0100
        /*02c2*/ 	.byte	0x04
	.zero		1


	//   ....[28]....
        /*02c4*/ 	.word	0x00000830
        /*02c8*/ 	.word	0x000000ff
        /*02cc*/ 	.word	0x00000070
        /*02d0*/ 	.short	0x0100
        /*02d2*/ 	.byte	0x04
	.zero		1


	//   ....[29]....
        /*02d4*/ 	.word	0x00000840
        /*02d8*/ 	.word	0x000000ff
        /*02dc*/ 	.word	0x00000140
        /*02e0*/ 	.short	0x0100
        /*02e2*/ 	.byte	0x04
	.zero		1


	//   ....[30]....
        /*02e4*/ 	.word	0x00000850
        /*02e8*/ 	.word	0x000000ff
        /*02ec*/ 	.word	0x00000078
        /*02f0*/ 	.short	0x0100
        /*02f2*/ 	.byte	0x04
	.zero		1


	//   ....[31]....
        /*02f4*/ 	.word	0x00000860
        /*02f8*/ 	.word	0x000000ff
        /*02fc*/ 	.word	0x00000148
        /*0300*/ 	.short	0x0100
        /*0302*/ 	.byte	0x04
	.zero		1


	//   ....[32]....
        /*0304*/ 	.word	0x00000870
        /*0308*/ 	.word	0x000000ff
        /*030c*/ 	.word	0x00000080
        /*0310*/ 	.short	0x0100
        /*0312*/ 	.byte	0x04
	.zero		1


	//   ....[33]....
        /*0314*/ 	.word	0x00000880
        /*0318*/ 	.word	0x000000ff
        /*031c*/ 	.word	0x00000150
        /*0320*/ 	.short	0x0100
        /*0322*/ 	.byte	0x04
	.zero		1


	//   ....[34]....
        /*0324*/ 	.word	0x00000890
        /*0328*/ 	.word	0x000000ff
        /*032c*/ 	.word	0x00000088
        /*0330*/ 	.short	0x0100
        /*0332*/ 	.byte	0x04
	.zero		1


	//   ....[35]....
        /*0334*/ 	.word	0x000008a0
        /*0338*/ 	.word	0x000000ff
        /*033c*/ 	.word	0x00000158
        /*0340*/ 	.short	0x0100
        /*0342*/ 	.byte	0x04
	.zero		1


	//   ....[36]....
        /*0344*/ 	.word	0x000008b0
        /*0348*/ 	.word	0x000000ff
        /*034c*/ 	.word	0x00000090
        /*0350*/ 	.short	0x0100
        /*0352*/ 	.byte	0x04
	.zero		1


	//   ....[37]....
        /*0354*/ 	.word	0x000008c0
        /*0358*/ 	.word	0x000000ff
        /*035c*/ 	.word	0x00000160
        /*0360*/ 	.short	0x0100
        /*0362*/ 	.byte	0x04
	.zero		1


	//   ....[38]....
        /*0364*/ 	.word	0x000008d0
        /*0368*/ 	.word	0x000000ff
        /*036c*/ 	.word	0x00000098
        /*0370*/ 	.short	0x0100
        /*0372*/ 	.byte	0x04
	.zero		1


	//   ....[39]....
        /*0374*/ 	.word	0x000008e0
        /*0378*/ 	.word	0x000000ff
        /*037c*/ 	.word	0x00000168
        /*0380*/ 	.short	0x0100
        /*0382*/ 	.byte	0x04
	.zero		1


	//   ....[40]....
        /*0384*/ 	.word	0x000008f0
        /*0388*/ 	.word	0x000000ff
        /*038c*/ 	.word	0x000000a0
        /*0390*/ 	.short	0x0100
        /*0392*/ 	.byte	0x04
	.zero		1


	//   ....[41]....
        /*0394*/ 	.word	0x00000900
        /*0398*/ 	.word	0x000000ff
        /*039c*/ 	.word	0x00000170
        /*03a0*/ 	.short	0x0100
        /*03a2*/ 	.byte	0x04
	.zero		1


	//   ....[42]....
        /*03a4*/ 	.word	0x00000910
        /*03a8*/ 	.word	0x000000ff
        /*03ac*/ 	.word	0x000000a8
        /*03b0*/ 	.short	0x0100
        /*03b2*/ 	.byte	0x04
	.zero		1


	//   ....[43]....
        /*03b4*/ 	.word	0x00000920
        /*03b8*/ 	.word	0x000000ff
        /*03bc*/ 	.word	0x00000178
        /*03c0*/ 	.short	0x0100
        /*03c2*/ 	.byte	0x04
	.zero		1


	//   ....[44]....
        /*03c4*/ 	.word	0x00000930
        /*03c8*/ 	.word	0x000000ff
        /*03cc*/ 	.word	0x000000b0
        /*03d0*/ 	.short	0x0100
        /*03d2*/ 	.byte	0x04
	.zero		1


	//   ....[45]....
        /*03d4*/ 	.word	0x00000940
        /*03d8*/ 	.word	0x000000ff
        /*03dc*/ 	.word	0x00000180
        /*03e0*/ 	.short	0x0100
        /*03e2*/ 	.byte	0x04
	.zero		1


	//   ....[46]....
        /*03e4*/ 	.word	0x00000950
        /*03e8*/ 	.word	0x000000ff
        /*03ec*/ 	.word	0x000000b8
        /*03f0*/ 	.short	0x0100
        /*03f2*/ 	.byte	0x04
	.zero		1


	//   ....[47]....
        /*03f4*/ 	.word	0x00000960
        /*03f8*/ 	.word	0x000000ff
        /*03fc*/ 	.word	0x00000188
        /*0400*/ 	.short	0x0100
        /*0402*/ 	.byte	0x04
	.zero		1


	//   ....[48]....
        /*0404*/ 	.word	0x00000970
        /*0408*/ 	.word	0x000000ff
        /*040c*/ 	.word	0x000000c0
        /*0410*/ 	.short	0x0100
        /*0412*/ 	.byte	0x04
	.zero		1


	//   ....[49]....
        /*0414*/ 	.word	0x00000980
        /*0418*/ 	.word	0x000000ff
        /*041c*/ 	.word	0x00000190
        /*0420*/ 	.short	0x0100
        /*0422*/ 	.byte	0x04
	.zero		1


	//   ....[50]....
        /*0424*/ 	.word	0x00000990
        /*0428*/ 	.word	0x000000ff
        /*042c*/ 	.word	0x000000c8
        /*0430*/ 	.short	0x0100
        /*0432*/ 	.byte	0x04
	.zero		1


	//   ....[51]....
        /*0434*/ 	.word	0x000009a0
        /*0438*/ 	.word	0x000000ff
        /*043c*/ 	.word	0x00000198
        /*0440*/ 	.short	0x0100
        /*0442*/ 	.byte	0x04
	.zero		1


	//   ....[52]....
        /*0444*/ 	.word	0x00000ad0
        /*0448*/ 	.word	0x000000ff
        /*044c*/ 	.word	0x000001a0
        /*0450*/ 	.short	0x0100
        /*0452*/ 	.byte	0x04
	.zero		1


	//   ....[53]....
        /*0454*/ 	.word	0x00000ae0
        /*0458*/ 	.word	0x000000ff
        /*045c*/ 	.word	0x000001b0
        /*0460*/ 	.short	0x0100
        /*0462*/ 	.byte	0x04
	.zero		1


	//   ....[54]....
        /*0464*/ 	.word	0x00000af0
        /*0468*/ 	.word	0x000000ff
        /*046c*/ 	.word	0x000001a8
        /*0470*/ 	.short	0x0100
        /*0472*/ 	.byte	0x04
	.zero		1


	//   ....[55]....
        /*0474*/ 	.word	0x00000b00
        /*0478*/ 	.word	0x000000ff
        /*047c*/ 	.word	0x000001b8
        /*0480*/ 	.short	0x0100
        /*0482*/ 	.byte	0x04
	.zero		1


	//   ....[56]....
        /*0484*/ 	.word	0x00000be0
        /*0488*/ 	.word	0x000000ff
        /*048c*/ 	.word	0x000001c0
        /*0490*/ 	.short	0x0100
        /*0492*/ 	.byte	0x06
	.zero		1


	//   ....[57]....
        /*0494*/ 	.word	0x00000bf0
        /*0498*/ 	.word	0x000000ff
        /*049c*/ 	.word	0x000001c8
        /*04a0*/ 	.short	0x0100
        /*04a2*/ 	.byte	0x06
	.zero		1


	//   ....[58]....
        /*04a4*/ 	.word	0x00000d20
        /*04a8*/ 	.word	0x000000ff
        /*04ac*/ 	.word	0x000001d0
        /*04b0*/ 	.short	0x0100
        /*04b2*/ 	.byte	0x06
	.zero		1


	//   ....[59]....
        /*04b4*/ 	.word	0x00000d30
        /*04b8*/ 	.word	0x000000ff
        /*04bc*/ 	.word	0x000001e0
        /*04c0*/ 	.short	0x0100
        /*04c2*/ 	.byte	0x06
	.zero		1


	//   ....[60]....
        /*04c4*/ 	.word	0x00000d40
        /*04c8*/ 	.word	0x000000ff
        /*04cc*/ 	.word	0x000001d8
        /*04d0*/ 	.short	0x0100
        /*04d2*/ 	.byte	0x06
	.zero		1


	//   ....[61]....
        /*04d4*/ 	.word	0x00000d50
        /*04d8*/ 	.word	0x000000ff
        /*04dc*/ 	.word	0x000001e8
        /*04e0*/ 	.short	0x0100
        /*04e2*/ 	.byte	0x06
	.zero		1


	//   ....[62]....
        /*04e4*/ 	.word	0x00000e70
        /*04e8*/ 	.word	0x000000ff
        /*04ec*/ 	.word	0x000001f0
        /*04f0*/ 	.short	0x0100
        /*04f2*/ 	.byte	0x04
	.zero		1


	//   ....[63]....
        /*04f4*/ 	.word	0x00000e80
        /*04f8*/ 	.word	0x000000ff
        /*04fc*/ 	.word	0x00000210
        /*0500*/ 	.short	0x0100
        /*0502*/ 	.byte	0x04
	.zero		1


	//   ....[64]....
        /*0504*/ 	.word	0x00000e90
        /*0508*/ 	.word	0x000000ff
        /*050c*/ 	.word	0x000001f8
        /*0510*/ 	.short	0x0100
        /*0512*/ 	.byte	0x04
	.zero		1


	//   ....[65]....
        /*0514*/ 	.word	0x00000ea0
        /*0518*/ 	.word	0x000000ff
        /*051c*/ 	.word	0x00000218
        /*0520*/ 	.short	0x0100
        /*0522*/ 	.byte	0x04
	.zero		1


	//   ....[66]....
        /*0524*/ 	.word	0x00000eb0
        /*0528*/ 	.word	0x000000ff
        /*052c*/ 	.word	0x00000200
        /*0530*/ 	.short	0x0100
        /*0532*/ 	.byte	0x04
	.zero		1


	//   ....[67]....
        /*0534*/ 	.word	0x00000ec0
        /*0538*/ 	.word	0x000000ff
        /*053c*/ 	.word	0x00000220
        /*0540*/ 	.short	0x0100
        /*0542*/ 	.byte	0x04
	.zero		1


	//   ....[68]....
        /*0544*/ 	.word	0x00000ed0
        /*0548*/ 	.word	0x000000ff
        /*054c*/ 	.word	0x00000208
        /*0550*/ 	.short	0x0100
        /*0552*/ 	.byte	0x04
	.zero		1


	//   ....[69]....
        /*0554*/ 	.word	0x00000ee0
        /*0558*/ 	.word	0x000000ff
        /*055c*/ 	.word	0x00000228
        /*0560*/ 	.short	0x0100
        /*0562*/ 	.byte	0x04
	.zero		1


	//   ....[70]....
        /*0564*/ 	.word	0x00000fd0
        /*0568*/ 	.word	0x000000ff
        /*056c*/ 	.word	0x00000230
        /*0570*/ 	.short	0x0100
        /*0572*/ 	.byte	0x04
	.zero		1


	//   ....[71]....
        /*0574*/ 	.word	0x00000fe0
        /*0578*/ 	.word	0x000000ff
        /*057c*/ 	.word	0x00000240
        /*0580*/ 	.short	0x0100
        /*0582*/ 	.byte	0x04
	.zero		1


	//   ....[72]....
        /*0584*/ 	.word	0x00000ff0
        /*0588*/ 	.word	0x000000ff
        /*058c*/ 	.word	0x00000238
        /*0590*/ 	.short	0x0100
        /*0592*/ 	.byte	0x04
	.zero		1


	//   ....[73]....
        /*0594*/ 	.word	0x00001000
        /*0598*/ 	.word	0x000000ff
        /*059c*/ 	.word	0x00000248
        /*05a0*/ 	.short	0x0100
        /*05a2*/ 	.byte	0x04
	.zero		1


	//   ....[74]....
        /*05a4*/ 	.word	0x00001100
        /*05a8*/ 	.word	0x000000ff
        /*05ac*/ 	.word	0x00000250
        /*05b0*/ 	.short	0x0100
        /*05b2*/ 	.byte	0x06
	.zero		1


	//   ....[75]....
        /*05b4*/ 	.word	0x00001d20
        /*05b8*/ 	.word	0x00000000
        /*05bc*/ 	.word	0x00000240
        /*05c0*/ 	.short	0x010a
        /*05c2*/ 	.byte	0xff
	.zero		1


	//   ....[76]....
        /*05c4*/ 	.word	0x00001d50
        /*05c8*/ 	.word	0x00000000
        /*05cc*/ 	.word	0x00000230
        /*05d0*/ 	.short	0x0101
        /*05d2*/ 	.byte	0xff
	.zero		1


	//   ....[77]....
        /*05d4*/ 	.word	0x00001e10
        /*05d8*/ 	.word	0x000000ff
        /*05dc*/ 	.word	0x000000d0
        /*05e0*/ 	.short	0x010a
        /*05e2*/ 	.byte	0x04
	.zero		1


	//   ....[78]....
        /*05e4*/ 	.word	0x00001ed0
        /*05e8*/ 	.word	0x000000ff
        /*05ec*/ 	.word	0x000000d0
        /*05f0*/ 	.short	0x010a
        /*05f2*/ 	.byte	0x21
	.zero		1


	//   ....[79]....
        /*05f4*/ 	.word	0x00002080
        /*05f8*/ 	.word	0x000000ff
        /*05fc*/ 	.word	0x000000d0
        /*0600*/ 	.short	0x010a
        /*0602*/ 	.byte	0x05
	.zero		1


	//   ....[80]....
        /*0604*/ 	.word	0x00002190
        /*0608*/ 	.word	0x000000ff
        /*060c*/ 	.word	0x000001c8
        /*0610*/ 	.short	0x0101
        /*0612*/ 	.byte	0x06
	.zero		1


	//   ....[81]....
        /*0614*/ 	.word	0x000021b0
        /*0618*/ 	.word	0x000000ff
        /*061c*/ 	.word	0x000000d0
        /*0620*/ 	.short	0x010a
        /*0622*/ 	.byte	0x04
	.zero		1


	//   ....[82]....
        /*0624*/ 	.word	0x00002230
        /*0628*/ 	.word	0x000000ff
        /*062c*/ 	.word	0x000000d0
        /*0630*/ 	.short	0x010a
        /*0632*/ 	.byte	0x11
	.zero		1


	//   ....[83]....
        /*0634*/ 	.word	0x000023c0
        /*0638*/ 	.word	0x000000ff
        /*063c*/ 	.word	0x000000d0
        /*0640*/ 	.short	0x010a
        /*0642*/ 	.byte	0x05
	.zero		1


	//   ....[84]....
        /*0644*/ 	.word	0x00002520
        /*0648*/ 	.word	0x00000003
        /*064c*/ 	.word	0x000001d0
        /*0650*/ 	.short	0x010a
        /*0652*/ 	.byte	0xff
	.zero		1


	//   ....[85]....
        /*0654*/ 	.word	0x00002670
        /*0658*/ 	.word	0x00000000
        /*065c*/ 	.word	0x00000000
        /*0660*/ 	.short	0x0101
        /*0662*/ 	.byte	0xff
	.zero		1


	//   ....[86]....
        /*0664*/ 	.word	0x00002c20
        /*0668*/ 	.word	0x000000ff
        /*066c*/ 	.word	0x00000000
        /*0670*/ 	.short	0x010a
        /*0672*/ 	.byte	0x04
	.zero		1


	//   ....[87]....
        /*0674*/ 	.word	0x00002cb0
        /*0678*/ 	.word	0x000000ff
        /*067c*/ 	.word	0x00000000
        /*0680*/ 	.short	0x010a
        /*0682*/ 	.byte	0x05
	.zero		1


	//   ....[88]....
        /*0684*/ 	.word	0x00002d40
        /*0688*/ 	.word	0x000000ff
        /*068c*/ 	.word	0x00000000
        /*0690*/ 	.short	0x010a
        /*0692*/ 	.byte	0x05
	.zero		1


	//   ....[89]....
        /*0694*/ 	.word	0x00002dd0
        /*0698*/ 	.word	0x000000ff
        /*069c*/ 	.word	0x00000000
        /*06a0*/ 	.short	0x010a
        /*06a2*/ 	.byte	0x05
	.zero		1


	//   ....[90]....
        /*06a4*/ 	.word	0x00002e60
        /*06a8*/ 	.word	0x000000ff
        /*06ac*/ 	.word	0x00000000
        /*06b0*/ 	.short	0x010a
        /*06b2*/ 	.byte	0x05
	.zero		1


	//   ....[91]....
        /*06b4*/ 	.word	0x00002ef0
        /*06b8*/ 	.word	0x000000ff
        /*06bc*/ 	.word	0x00000000
        /*06c0*/ 	.short	0x010a
        /*06c2*/ 	.byte	0x05
	.zero		1


	//   ....[92]....
        /*06c4*/ 	.word	0x00002f80
        /*06c8*/ 	.word	0x000000ff
        /*06cc*/ 	.word	0x00000000
        /*06d0*/ 	.short	0x010a
        /*06d2*/ 	.byte	0x05
	.zero		1


	//   ....[93]....
        /*06d4*/ 	.word	0x00003010
        /*06d8*/ 	.word	0x000000ff
        /*06dc*/ 	.word	0x00000000
        /*06e0*/ 	.short	0x010a
        /*06e2*/ 	.byte	0x05
	.zero		1


	//   ....[94]....
        /*06e4*/ 	.word	0x000030a0
        /*06e8*/ 	.word	0x000000ff
        /*06ec*/ 	.word	0x00000000
        /*06f0*/ 	.short	0x010a
        /*06f2*/ 	.byte	0x05
	.zero		1


	//   ....[95]....
        /*06f4*/ 	.word	0x00003130
        /*06f8*/ 	.word	0x000000ff
        /*06fc*/ 	.word	0x00000000
        /*0700*/ 	.short	0x010a
        /*0702*/ 	.byte	0x05
	.zero		1


	//   ....[96]....
        /*0704*/ 	.word	0x000031c0
        /*0708*/ 	.word	0x000000ff
        /*070c*/ 	.word	0x00000000
        /*0710*/ 	.short	0x010a
        /*0712*/ 	.byte	0x05
	.zero		1


	//   ....[97]....
        /*0714*/ 	.word	0x00003250
        /*0718*/ 	.word	0x000000ff
        /*071c*/ 	.word	0x00000000
        /*0720*/ 	.short	0x010a
        /*0722*/ 	.byte	0x05
	.zero		1


	//   ....[98]....
        /*0724*/ 	.word	0x000032e0
        /*0728*/ 	.word	0x000000ff
        /*072c*/ 	.word	0x00000000
        /*0730*/ 	.short	0x010a
        /*0732*/ 	.byte	0x05
	.zero		1


	//   ....[99]....
        /*0734*/ 	.word	0x00003370
        /*0738*/ 	.word	0x000000ff
        /*073c*/ 	.word	0x00000000
        /*0740*/ 	.short	0x010a
        /*0742*/ 	.byte	0x05
	.zero		1


	//   ....[100]....
        /*0744*/ 	.word	0x00003400
        /*0748*/ 	.word	0x000000ff
        /*074c*/ 	.word	0x00000000
        /*0750*/ 	.short	0x010a
        /*0752*/ 	.byte	0x05
	.zero		1


	//   ....[101]....
        /*0754*/ 	.word	0x00003490
        /*0758*/ 	.word	0x000000ff
        /*075c*/ 	.word	0x00000000
        /*0760*/ 	.short	0x010a
        /*0762*/ 	.byte	0x05
	.zero		1


	//   ....[102]....
        /*0764*/ 	.word	0x00003520
        /*0768*/ 	.word	0x000000ff
        /*076c*/ 	.word	0x00000000
        /*0770*/ 	.short	0x010a
        /*0772*/ 	.byte	0x05
	.zero		1


	//   ....[103]....
        /*0774*/ 	.word	0x000035b0
        /*0778*/ 	.word	0x000000ff
        /*077c*/ 	.word	0x00000000
        /*0780*/ 	.short	0x010a
        /*0782*/ 	.byte	0x05
	.zero		1


	//   ....[104]....
        /*0784*/ 	.word	0x00003640
        /*0788*/ 	.word	0x000000ff
        /*078c*/ 	.word	0x00000000
        /*0790*/ 	.short	0x010a
        /*0792*/ 	.byte	0x05
	.zero		1


	//   ....[105]....
        /*0794*/ 	.word	0x000036d0
        /*0798*/ 	.word	0x000000ff
        /*079c*/ 	.word	0x00000000
        /*07a0*/ 	.short	0x010a
        /*07a2*/ 	.byte	0x05
	.zero		1


	//   ....[106]....
        /*07a4*/ 	.word	0x00003760
        /*07a8*/ 	.word	0x000000ff
        /*07ac*/ 	.word	0x00000000
        /*07b0*/ 	.short	0x010a
        /*07b2*/ 	.byte	0x05
	.zero		1


	//   ....[107]....
        /*07b4*/ 	.word	0x000037f0
        /*07b8*/ 	.word	0x000000ff
        /*07bc*/ 	.word	0x00000000
        /*07c0*/ 	.short	0x010a
        /*07c2*/ 	.byte	0x05
	.zero		1


	//   ....[108]....
        /*07c4*/ 	.word	0x00003880
        /*07c8*/ 	.word	0x000000ff
        /*07cc*/ 	.word	0x00000000
        /*07d0*/ 	.short	0x010a
        /*07d2*/ 	.byte	0x05
	.zero		1


	//   ....[109]....
        /*07d4*/ 	.word	0x00003910
        /*07d8*/ 	.word	0x000000ff
        /*07dc*/ 	.word	0x00000000
        /*07e0*/ 	.short	0x010a
        /*07e2*/ 	.byte	0x05
	.zero		1


	//   ....[110]....
        /*07e4*/ 	.word	0x000039a0
        /*07e8*/ 	.word	0x000000ff
        /*07ec*/ 	.word	0x00000000
        /*07f0*/ 	.short	0x010a
        /*07f2*/ 	.byte	0x05
	.zero		1


	//   ....[111]....
        /*07f4*/ 	.word	0x00003a40
        /*07f8*/ 	.word	0x00000000
        /*07fc*/ 	.word	0x00000000
        /*0800*/ 	.short	0x010a
        /*0802*/ 	.byte	0xff
	.zero		1


	//   ....[112]....
        /*0804*/ 	.word	0x00003b60
        /*0808*/ 	.word	0x00000002
        /*080c*/ 	.word	0x00000230
        /*0810*/ 	.short	0x010a
        /*0812*/ 	.byte	0xff
	.zero		1


	//   ....[113]....
        /*0814*/ 	.word	0x00003bd0
        /*0818*/ 	.word	0x00000002
        /*081c*/ 	.word	0x00000000
        /*0820*/ 	.short	0x0101
        /*0822*/ 	.byte	0xff
	.zero		1


	//   ....[114]....
        /*0824*/ 	.word	0x00003bf0
        /*0828*/ 	.word	0x000000ff
        /*082c*/ 	.word	0x000001e0
        /*0830*/ 	.short	0x010a
        /*0832*/ 	.byte	0x04
	.zero		1


	//   ....[115]....
        /*0834*/ 	.word	0x00003d10
        /*0838*/ 	.word	0x00000002
        /*083c*/ 	.word	0x000001d0
        /*0840*/ 	.short	0x010a
        /*0842*/ 	.byte	0xff
	.zero		1


	//   ....[116]....
        /*0844*/ 	.word	0x00003e10
        /*0848*/ 	.word	0x00000002
        /*084c*/ 	.word	0x00000000
        /*0850*/ 	.short	0x0101
        /*0852*/ 	.byte	0xff
	.zero		1


	//   ....[117]....
        /*0854*/ 	.word	0x00003ea0
        /*0858*/ 	.word	0x000000ff
        /*085c*/ 	.word	0x000001e0
        /*0860*/ 	.short	0x0106
        /*0862*/ 	.byte	0x04
	.zero		1


	//   ....[118]....
        /*0864*/ 	.word	0x00003ec0
        /*0868*/ 	.word	0x000000ff
        /*086c*/ 	.word	0x000001e0
        /*0870*/ 	.short	0x010a
        /*0872*/ 	.byte	0x04
	.zero		1


	//   ....[119]....
        /*0874*/ 	.word	0x00003f50
        /*0878*/ 	.word	0x000000ff
        /*087c*/ 	.word	0x000001e0
        /*0880*/ 	.short	0x0106
        /*0882*/ 	.byte	0x07
	.zero		1


	//   ....[120]....
        /*0884*/ 	.word	0x00003f90
        /*0888*/ 	.word	0x00000000
        /*088c*/ 	.word	0x000001e0
        /*0890*/ 	.short	0x010a
        /*0892*/ 	.byte	0xff
	.zero		1


	//   ....[121]....
        /*0894*/ 	.word	0x000041d0
        /*0898*/ 	.word	0x000000ff
        /*089c*/ 	.word	0x00000008
        /*08a0*/ 	.short	0x010a
        /*08a2*/ 	.byte	0x05
	.zero		1


	//   ....[122]....
        /*08a4*/ 	.word	0x000041f0
        /*08a8*/ 	.word	0x000000ff
        /*08ac*/ 	.word	0x00000008
        /*08b0*/ 	.short	0x010a
        /*08b2*/ 	.byte	0x05
	.zero		1


	//   ....[123]....
        /*08b4*/ 	.word	0x00004380
        /*08b8*/ 	.word	0x000000ff
        /*08bc*/ 	.word	0x00000008
        /*08c0*/ 	.short	0x010a
        /*08c2*/ 	.byte	0x05
	.zero		1


	//   ....[124]....
        /*08c4*/ 	.word	0x000043a0
        /*08c8*/ 	.word	0x000000ff
        /*08cc*/ 	.word	0x00000008
        /*08d0*/ 	.short	0x010a
        /*08d2*/ 	.byte	0x05
	.zero		1


	//   ....[125]....
        /*08d4*/ 	.word	0x00004460
        /*08d8*/ 	.word	0x000000ff
        /*08dc*/ 	.word	0x00000000
        /*08e0*/ 	.short	0x0101
        /*08e2*/ 	.byte	0x04
	.zero		1


	//   ....[126]....
        /*08e4*/ 	.word	0x00004760
        /*08e8*/ 	.word	0x00000000
        /*08ec*/ 	.word	0x000001d0
        /*08f0*/ 	.short	0x010a
        /*08f2*/ 	.byte	0xff
	.zero		1


	//   ....[127]....
        /*08f4*/ 	.word	0x00004820
        /*08f8*/ 	.word	0x00000000
        /*08fc*/ 	.word	0x00000000
        /*0900*/ 	.short	0x0101
        /*0902*/ 	.byte	0xff
	.zero		1


	//   ....[128]....
        /*0904*/ 	.word	0x000048e0
        /*0908*/ 	.word	0x000000ff
        /*090c*/ 	.word	0x00000000
        /*0910*/ 	.short	0x010a
        /*0912*/ 	.byte	0x04
	.zero		1


	//   ....[129]....
        /*0914*/ 	.word	0x000048f0
        /*0918*/ 	.word	0x000000ff
        /*091c*/ 	.word	0x00000210
        /*0920*/ 	.short	0x010a
        /*0922*/ 	.byte	0x17
	.zero		1


	//   ....[130]....
        /*0924*/ 	.word	0x000049a0
        /*0928*/ 	.word	0x000000ff
        /*092c*/ 	.word	0x00000000
        /*0930*/ 	.short	0x010a
        /*0932*/ 	.byte	0x05
	.zero		1


	//   ....[131]....
        /*0934*/ 	.word	0x00004ae0
        /*0938*/ 	.word	0x000000ff
        /*093c*/ 	.word	0x00000000
        /*0940*/ 	.short	0x010a
        /*0942*/ 	.byte	0x04
	.zero		1


	//   ....[132]....
        /*0944*/ 	.word	0x00004d30
        /*0948*/ 	.word	0x000000ff
        /*094c*/ 	.word	0x00000000
        /*0950*/ 	.short	0x010a
        /*0952*/ 	.byte	0x04
	.zero		1


	//   ....[133]....
        /*0954*/ 	.word	0x00004dc0
        /*0958*/ 	.word	0x000000ff
        /*095c*/ 	.word	0x00000000
        /*0960*/ 	.short	0x010a
        /*0962*/ 	.byte	0x05
	.zero		1


	//   ....[134]....
        /*0964*/ 	.word	0x00004e50
        /*0968*/ 	.word	0x000000ff
        /*096c*/ 	.word	0x00000000
        /*0970*/ 	.short	0x010a
        /*0972*/ 	.byte	0x05
	.zero		1


	//   ....[135]....
        /*0974*/ 	.word	0x00004ef0
        /*0978*/ 	.word	0x00000000
        /*097c*/ 	.word	0x00000000
        /*0980*/ 	.short	0x010a
        /*0982*/ 	.byte	0xff
	.zero		1


	//   ....[136]....
        /*0984*/ 	.word	0x00004f30
        /*0988*/ 	.word	0x00000000
        /*098c*/ 	.word	0x00000000
        /*0990*/ 	.short	0x010a
        /*0992*/ 	.byte	0xff
	.zero		1


	//   ....[137]....
        /*0994*/ 	.word	0x00004fa0
        /*0998*/ 	.word	0x000000ff
        /*099c*/ 	.word	0x00000000
        /*09a0*/ 	.short	0x0101
        /*09a2*/ 	.byte	0x04
	.zero		1


	//   ....[138]....
        /*09a4*/ 	.word	0x00004fe0
        /*09a8*/ 	.word	0x000000ff
        /*09ac*/ 	.word	0x00000250
        /*09b0*/ 	.short	0x010a
        /*09b2*/ 	.byte	0x11
	.zero		1


	//   ....[139]....
        /*09b4*/ 	.word	0x00005030
        /*09b8*/ 	.word	0x000000ff
        /*09bc*/ 	.word	0x00000000
        /*09c0*/ 	.short	0x0101
        /*09c2*/ 	.byte	0x04
	.zero		1


	//   ....[140]....
        /*09c4*/ 	.word	0x000054f0
        /*09c8*/ 	.word	0x00000008
        /*09cc*/ 	.word	0x000001d0
        /*09d0*/ 	.short	0x010a
        /*09d2*/ 	.byte	0xff
	.zero		1


	//   ....[141]....
        /*09d4*/ 	.word	0x00005660
        /*09d8*/ 	.word	0x00000000
        /*09dc*/ 	.word	0x00000000
        /*09e0*/ 	.short	0x0101
        /*09e2*/ 	.byte	0xff
	.zero		1


	//   ....[142]....
        /*09e4*/ 	.word	0x00005b40
        /*09e8*/ 	.word	0x000000ff
        /*09ec*/ 	.word	0x000001c8
        /*09f0*/ 	.short	0x010a
        /*09f2*/ 	.byte	0x15
	.zero		1


	//   ....[143]....
        /*09f4*/ 	.word	0x00005cd0
        /*09f8*/ 	.word	0x000000ff
        /*09fc*/ 	.word	0x000001b0
        /*0a00*/ 	.short	0x010a
        /*0a02*/ 	.byte	0x15
	.zero		1


	//   ....[144]....
        /*0a04*/ 	.word	0x00005eb0
        /*0a08*/ 	.word	0x000000ff
        /*0a0c*/ 	.word	0x000001a0
        /*0a10*/ 	.short	0x010b
        /*0a12*/ 	.byte	0x15
	.zero		1


	//   ....[145]....
        /*0a14*/ 	.word	0x00005ed0
        /*0a18*/ 	.word	0x000000ff
        /*0a1c*/ 	.word	0x00000000
        /*0a20*/ 	.short	0x0101
        /*0a22*/ 	.byte	0x04
	.zero		1


	//   ....[146]....
        /*0a24*/ 	.word	0x00005ee0
        /*0a28*/ 	.word	0x000000ff
        /*0a2c*/ 	.word	0x000001b8
        /*0a30*/ 	.short	0x010a
        /*0a32*/ 	.byte	0x15
	.zero		1


	//   ....[147]....
        /*0a34*/ 	.word	0x00006130
        /*0a38*/ 	.word	0x000000ff
        /*0a3c*/ 	.word	0x000001a8
        /*0a40*/ 	.short	0x010b
        /*0a42*/ 	.byte	0x15
	.zero		1


	//   ....[148]....
        /*0a44*/ 	.word	0x00006140
        /*0a48*/ 	.word	0x000000ff
        /*0a4c*/ 	.word	0x00000000
        /*0a50*/ 	.short	0x0101
        /*0a52*/ 	.byte	0x25
	.zero		1


	//   ....[149]....
        /*0a54*/ 	.word	0x00006170
        /*0a58*/ 	.word	0x000000ff
        /*0a5c*/ 	.word	0x000001b0
        /*0a60*/ 	.short	0x010a
        /*0a62*/ 	.byte	0x15
	.zero		1


	//   ....[150]....
        /*0a64*/ 	.word	0x000061b0
        /*0a68*/ 	.word	0x00000000
        /*0a6c*/ 	.word	0x000001b8
        /*0a70*/ 	.short	0x010a
        /*0a72*/ 	.byte	0xff
	.zero		1


	//   ....[151]....
        /*0a74*/ 	.word	0x000064b0
        /*0a78*/ 	.word	0x00000003
        /*0a7c*/ 	.word	0x000001d0
        /*0a80*/ 	.short	0x010a
        /*0a82*/ 	.byte	0xff
	.zero		1


	//   ....[152]....
        /*0a84*/ 	.word	0x00006630
        /*0a88*/ 	.word	0x00000000
        /*0a8c*/ 	.word	0x00000000
        /*0a90*/ 	.short	0x0101
        /*0a92*/ 	.byte	0xff
	.zero		1


	//   ....[153]....
        /*0a94*/ 	.word	0x00007120
        /*0a98*/ 	.word	0x00000004
        /*0a9c*/ 	.word	0x000001a0
        /*0aa0*/ 	.short	0x010a
        /*0aa2*/ 	.byte	0xff
	.zero		1


	//   ....[154]....
        /*0aa4*/ 	.word	0x00007130
        /*0aa8*/ 	.word	0x00000050
        /*0aac*/ 	.word	0x000001f0
        /*0ab0*/ 	.short	0x010a
        /*0ab2*/ 	.byte	0xff
	.zero		1


	//   ....[155]....
        /*0ab4*/ 	.word	0x000072a0
        /*0ab8*/ 	.word	0x00000004
        /*0abc*/ 	.word	0x000001a0
        /*0ac0*/ 	.short	0x010a
        /*0ac2*/ 	.byte	0xff
	.zero		1


	//   ....[156]....
        /*0ac4*/ 	.word	0x000073c0
        /*0ac8*/ 	.word	0x00000000
        /*0acc*/ 	.word	0x00000000
        /*0ad0*/ 	.short	0x0101
        /*0ad2*/ 	.byte	0xff
	.zero		1


	//   ....[157]....
        /*0ad4*/ 	.word	0x00007440
        /*0ad8*/ 	.word	0x00000050
        /*0adc*/ 	.word	0x000001f0
        /*0ae0*/ 	.short	0x010a
        /*0ae2*/ 	.byte	0xff
	.zero		1


	//   ....[158]....
        /*0ae4*/ 	.word	0x00008010
        /*0ae8*/ 	.word	0x00000003
        /*0aec*/ 	.word	0x000001a0
        /*0af0*/ 	.short	0x010a
        /*0af2*/ 	.byte	0xff
	.zero		1


	//   ....[159]....
        /*0af4*/ 	.word	0x000080c0
        /*0af8*/ 	.word	0x00000003
        /*0afc*/ 	.word	0x000001a0
        /*0b00*/ 	.short	0x010a
        /*0b02*/ 	.byte	0xff
	.zero		1


	//   ....[160]....
        /*0b04*/ 	.word	0x000081e0
        /*0b08*/ 	.word	0x00000000
        /*0b0c*/ 	.word	0x00000000
        /*0b10*/ 	.short	0x0101
        /*0b12*/ 	.byte	0xff
	.zero		1


	//   ....[161]....
        /*0b14*/ 	.word	0x000084a0
        /*0b18*/ 	.word	0x00000050
        /*0b1c*/ 	.word	0x00000000
        /*0b20*/ 	.short	0x0101
        /*0b22*/ 	.byte	0xff
	.zero		1


	//   ....[162]....
        /*0b24*/ 	.word	0x00008f20
        /*0b28*/ 	.word	0x00000000
        /*0b2c*/ 	.word	0x00000240
        /*0b30*/ 	.short	0x010a
        /*0b32*/ 	.byte	0xff
	.zero		1


	//   ....[163]....
        /*0b34*/ 	.word	0x00008f80
        /*0b38*/ 	.word	0x00000000
        /*0b3c*/ 	.word	0x000000d0
        /*0b40*/ 	.short	0x010a
        /*0b42*/ 	.byte	0xff
	.zero		1


	//   ....[164]....
        /*0b44*/ 	.word	0x00008fe0
        /*0b48*/ 	.word	0x00000000
        /*0b4c*/ 	.word	0x000000d0
        /*0b50*/ 	.short	0x010a
        /*0b52*/ 	.byte	0xff
	.zero		1


	//   ....[165]....
        /*0b54*/ 	.word	0x00009030
        /*0b58*/ 	.word	0x00000003
        /*0b5c*/ 	.word	0x000001d0
        /*0b60*/ 	.short	0x010a
        /*0b62*/ 	.byte	0xff
	.zero		1


	//   ....[166]....
        /*0b64*/ 	.word	0x00009090
        /*0b68*/ 	.word	0x00000000
        /*0b6c*/ 	.word	0x00000000
        /*0b70*/ 	.short	0x010a
        /*0b72*/ 	.byte	0xff
	.zero		1


	//   ....[167]....
        /*0b74*/ 	.word	0x000090f0
        /*0b78*/ 	.word	0x00000000
        /*0b7c*/ 	.word	0x00000000
        /*0b80*/ 	.short	0x010a
        /*0b82*/ 	.byte	0xff
	.zero		1


	//   ....[168]....
        /*0b84*/ 	.word	0x00009150
        /*0b88*/ 	.word	0x00000000
        /*0b8c*/ 	.word	0x00000000
        /*0b90*/ 	.short	0x010a
        /*0b92*/ 	.byte	0xff
	.zero		1


	//   ....[169]....
        /*0b94*/ 	.word	0x000091b0
        /*0b98*/ 	.word	0x00000000
        /*0b9c*/ 	.word	0x00000000
        /*0ba0*/ 	.short	0x010a
        /*0ba2*/ 	.byte	0xff
	.zero		1


	//   ....[170]....
        /*0ba4*/ 	.word	0x00009210
        /*0ba8*/ 	.word	0x00000000
        /*0bac*/ 	.word	0x00000000
        /*0bb0*/ 	.short	0x010a
        /*0bb2*/ 	.byte	0xff
	.zero		1


	//   ....[171]....
        /*0bb4*/ 	.word	0x00009270
        /*0bb8*/ 	.word	0x00000000
        /*0bbc*/ 	.word	0x00000000
        /*0bc0*/ 	.short	0x010a
        /*0bc2*/ 	.byte	0xff
	.zero		1


	//   ....[172]....
        /*0bc4*/ 	.word	0x000092d0
        /*0bc8*/ 	.word	0x00000000
        /*0bcc*/ 	.word	0x00000000
        /*0bd0*/ 	.short	0x010a
        /*0bd2*/ 	.byte	0xff
	.zero		1


	//   ....[173]....
        /*0bd4*/ 	.word	0x00009330
        /*0bd8*/ 	.word	0x00000000
        /*0bdc*/ 	.word	0x00000000
        /*0be0*/ 	.short	0x010a
        /*0be2*/ 	.byte	0xff
	.zero		1


	//   ....[174]....
        /*0be4*/ 	.word	0x00009390
        /*0be8*/ 	.word	0x00000000
        /*0bec*/ 	.word	0x00000000
        /*0bf0*/ 	.short	0x010a
        /*0bf2*/ 	.byte	0xff
	.zero		1


	//   ....[175]....
        /*0bf4*/ 	.word	0x000093f0
        /*0bf8*/ 	.word	0x00000000
        /*0bfc*/ 	.word	0x00000000
        /*0c00*/ 	.short	0x010a
        /*0c02*/ 	.byte	0xff
	.zero		1


	//   ....[176]....
        /*0c04*/ 	.word	0x00009450
        /*0c08*/ 	.word	0x00000000
        /*0c0c*/ 	.word	0x00000000
        /*0c10*/ 	.short	0x010a
        /*0c12*/ 	.byte	0xff
	.zero		1


	//   ....[177]....
        /*0c14*/ 	.word	0x000094b0
        /*0c18*/ 	.word	0x00000000
        /*0c1c*/ 	.word	0x00000000
        /*0c20*/ 	.short	0x010a
        /*0c22*/ 	.byte	0xff
	.zero		1


	//   ....[178]....
        /*0c24*/ 	.word	0x00009510
        /*0c28*/ 	.word	0x00000000
        /*0c2c*/ 	.word	0x00000000
        /*0c30*/ 	.short	0x010a
        /*0c32*/ 	.byte	0xff
	.zero		1


	//   ....[179]....
        /*0c34*/ 	.word	0x00009570
        /*0c38*/ 	.word	0x00000000
        /*0c3c*/ 	.word	0x00000000
        /*0c40*/ 	.short	0x010a
        /*0c42*/ 	.byte	0xff
	.zero		1


	//   ....[180]....
        /*0c44*/ 	.word	0x000095d0
        /*0c48*/ 	.word	0x00000000
        /*0c4c*/ 	.word	0x00000000
        /*0c50*/ 	.short	0x010a
        /*0c52*/ 	.byte	0xff
	.zero		1


	//   ....[181]....
        /*0c54*/ 	.word	0x00009630
        /*0c58*/ 	.word	0x00000000
        /*0c5c*/ 	.word	0x00000000
        /*0c60*/ 	.short	0x010a
        /*0c62*/ 	.byte	0xff
	.zero		1


	//   ....[182]....
        /*0c64*/ 	.word	0x00009690
        /*0c68*/ 	.word	0x00000000
        /*0c6c*/ 	.word	0x00000000
        /*0c70*/ 	.short	0x010a
        /*0c72*/ 	.byte	0xff
	.zero		1


	//   ....[183]....
        /*0c74*/ 	.word	0x000096f0
        /*0c78*/ 	.word	0x00000000
        /*0c7c*/ 	.word	0x00000000
        /*0c80*/ 	.short	0x010a
        /*0c82*/ 	.byte	0xff
	.zero		1


	//   ....[184]....
        /*0c84*/ 	.word	0x00009750
        /*0c88*/ 	.word	0x00000000
        /*0c8c*/ 	.word	0x00000000
        /*0c90*/ 	.short	0x010a
        /*0c92*/ 	.byte	0xff
	.zero		1


	//   ....[185]....
        /*0c94*/ 	.word	0x000097b0
        /*0c98*/ 	.word	0x00000000
        /*0c9c*/ 	.word	0x00000000
        /*0ca0*/ 	.short	0x010a
        /*0ca2*/ 	.byte	0xff
	.zero		1


	//   ....[186]....
        /*0ca4*/ 	.word	0x00009810
        /*0ca8*/ 	.word	0x00000000
        /*0cac*/ 	.word	0x00000000
        /*0cb0*/ 	.short	0x010a
        /*0cb2*/ 	.byte	0xff
	.zero		1


	//   ....[187]....
        /*0cb4*/ 	.word	0x00009870
        /*0cb8*/ 	.word	0x00000000
        /*0cbc*/ 	.word	0x00000000
        /*0cc0*/ 	.short	0x010a
        /*0cc2*/ 	.byte	0xff
	.zero		1


	//   ....[188]....
        /*0cc4*/ 	.word	0x000098d0
        /*0cc8*/ 	.word	0x00000000
        /*0ccc*/ 	.word	0x00000000
        /*0cd0*/ 	.short	0x010a
        /*0cd2*/ 	.byte	0xff
	.zero		1


	//   ....[189]....
        /*0cd4*/ 	.word	0x00009930
        /*0cd8*/ 	.word	0x00000000
        /*0cdc*/ 	.word	0x00000000
        /*0ce0*/ 	.short	0x010a
        /*0ce2*/ 	.byte	0xff
	.zero		1


	//   ....[190]....
        /*0ce4*/ 	.word	0x00009990
        /*0ce8*/ 	.word	0x00000000
        /*0cec*/ 	.word	0x00000000
        /*0cf0*/ 	.short	0x010a
        /*0cf2*/ 	.byte	0xff
	.zero		1


	//   ....[191]....
        /*0cf4*/ 	.word	0x000099e0
        /*0cf8*/ 	.word	0x00000002
        /*0cfc*/ 	.word	0x00000230
        /*0d00*/ 	.short	0x010a
        /*0d02*/ 	.byte	0xff
	.zero		1


	//   ....[192]....
        /*0d04*/ 	.word	0x00009a40
        /*0d08*/ 	.word	0x00000002
        /*0d0c*/ 	.word	0x000001e0
        /*0d10*/ 	.short	0x010a
        /*0d12*/ 	.byte	0xff
	.zero		1


	//   ....[193]....
        /*0d14*/ 	.word	0x00009a90
        /*0d18*/ 	.word	0x00000002
        /*0d1c*/ 	.word	0x000001d0
        /*0d20*/ 	.short	0x010a
        /*0d22*/ 	.byte	0xff
	.zero		1


	//   ....[194]....
        /*0d24*/ 	.word	0x00009af0
        /*0d28*/ 	.word	0x00000000
        /*0d2c*/ 	.word	0x000001e0
        /*0d30*/ 	.short	0x010a
        /*0d32*/ 	.byte	0xff
	.zero		1


	//   ....[195]....
        /*0d34*/ 	.word	0x00009b50
        /*0d38*/ 	.word	0x00000005
        /*0d3c*/ 	.word	0x00000008
        /*0d40*/ 	.short	0x010a
        /*0d42*/ 	.byte	0xff
	.zero		1


	//   ....[196]....
        /*0d44*/ 	.word	0x00009c30
        /*0d48*/ 	.word	0x00000000
        /*0d4c*/ 	.word	0x00000008
        /*0d50*/ 	.short	0x010a
        /*0d52*/ 	.byte	0xff
	.zero		1


	//   ....[197]....
        /*0d54*/ 	.word	0x00009c80
        /*0d58*/ 	.word	0x00000000
        /*0d5c*/ 	.word	0x000001d0
        /*0d60*/ 	.short	0x010a
        /*0d62*/ 	.byte	0xff
	.zero		1


	//   ....[198]....
        /*0d64*/ 	.word	0x00009ce0
        /*0d68*/ 	.word	0x00000000
        /*0d6c*/ 	.word	0x00000210
        /*0d70*/ 	.short	0x010a
        /*0d72*/ 	.byte	0xff
	.zero		1


	//   ....[199]....
        /*0d74*/ 	.word	0x00009d40
        /*0d78*/ 	.word	0x00000000
        /*0d7c*/ 	.word	0x00000000
        /*0d80*/ 	.short	0x010a
        /*0d82*/ 	.byte	0xff
	.zero		1


	//   ....[200]....
        /*0d84*/ 	.word	0x00009da0
        /*0d88*/ 	.word	0x00000000
        /*0d8c*/ 	.word	0x00000000
        /*0d90*/ 	.short	0x010a
        /*0d92*/ 	.byte	0xff
	.zero		1


	//   ....[201]....
        /*0d94*/ 	.word	0x00009e00
        /*0d98*/ 	.word	0x00000000
        /*0d9c*/ 	.word	0x00000000
        /*0da0*/ 	.short	0x010a
        /*0da2*/ 	.byte	0xff
	.zero		1


	//   ....[202]....
        /*0da4*/ 	.word	0x00009e60
        /*0da8*/ 	.word	0x00000000
        /*0dac*/ 	.word	0x00000000
        /*0db0*/ 	.short	0x010a
        /*0db2*/ 	.byte	0xff
	.zero		1


	//   ....[203]....
        /*0db4*/ 	.word	0x00009ec0
        /*0db8*/ 	.word	0x00000000
        /*0dbc*/ 	.word	0x00000250
        /*0dc0*/ 	.short	0x010a
        /*0dc2*/ 	.byte	0xff
	.zero		1


	//   ....[204]....
        /*0dc4*/ 	.word	0x00009f10
        /*0dc8*/ 	.word	0x00000008
        /*0dcc*/ 	.word	0x000001d0
        /*0dd0*/ 	.short	0x010a
        /*0dd2*/ 	.byte	0xff
	.zero		1


	//   ....[205]....
        /*0dd4*/ 	.word	0x00009f70
        /*0dd8*/ 	.word	0x00000000
        /*0ddc*/ 	.word	0x000001c8
        /*0de0*/ 	.short	0x010a
        /*0de2*/ 	.byte	0xff
	.zero		1


	//   ....[206]....
        /*0de4*/ 	.word	0x00009fd0
        /*0de8*/ 	.word	0x00000000
        /*0dec*/ 	.word	0x000001b0
        /*0df0*/ 	.short	0x010a
        /*0df2*/ 	.byte	0xff
	.zero		1


	//   ....[207]....
        /*0df4*/ 	.word	0x0000a030
        /*0df8*/ 	.word	0x00000000
        /*0dfc*/ 	.word	0x000001b8
        /*0e00*/ 	.short	0x010a
        /*0e02*/ 	.byte	0xff
	.zero		1


	//   ....[208]....
        /*0e04*/ 	.word	0x0000a090
        /*0e08*/ 	.word	0x00000000
        /*0e0c*/ 	.word	0x000001b0
        /*0e10*/ 	.short	0x010a
        /*0e12*/ 	.byte	0xff
	.zero		1


	//   ....[209]....
        /*0e14*/ 	.word	0x0000a0e0
        /*0e18*/ 	.word	0x00000003
        /*0e1c*/ 	.word	0x000001d0
        /*0e20*/ 	.short	0x010a
        /*0e22*/ 	.byte	0xff
	.zero		1


	//   ....[210]....
        /*0e24*/ 	.word	0x0000a130
        /*0e28*/ 	.word	0x00000004
        /*0e2c*/ 	.word	0x000001a0
        /*0e30*/ 	.short	0x010a
        /*0e32*/ 	.byte	0xff
	.zero		1


	//   ....[211]....
        /*0e34*/ 	.word	0x0000a180
        /*0e38*/ 	.word	0x00000050
        /*0e3c*/ 	.word	0x000001f0
        /*0e40*/ 	.short	0x010a
        /*0e42*/ 	.byte	0xff
	.zero		1


	//   ....[212]....
        /*0e44*/ 	.word	0x0000a1d0
        /*0e48*/ 	.word	0x00000003
        /*0e4c*/ 	.word	0x000001a0
        /*0e50*/ 	.short	0x010a
        /*0e52*/ 	.byte	0xff
	.zero		1


	//----- nvinfo : EIATTR_NUM_MBARRIERS
	.align		4
.L_47:
        /*0e54*/ 	.byte	0x03, 0x38
        /*0e56*/ 	.short	0x004b


	//----- nvinfo : EIATTR_EXIT_INSTR_OFFSETS
	.align		4
        /*0e58*/ 	.byte	0x04, 0x1c
        /*0e5a*/ 	.short	(.L_49 - .L_48)


	//   ....[0]....
.L_48:
        /*0e5c*/ 	.word	0x00003a70


	//   ....[1]....
        /*0e60*/ 	.word	0x00003f60


	//   ....[2]....
        /*0e64*/ 	.word	0x00003fc0


	//   ....[3]....
        /*0e68*/ 	.word	0x00005260


	//   ....[4]....
        /*0e6c*/ 	.word	0x000061e0


	//   ....[5]....
        /*0e70*/ 	.word	0x00006220


	//   ....[6]....
        /*0e74*/ 	.word	0x00008f10


	//----- nvinfo : EIATTR_MAX_THREADS
	.align		4
.L_49:
        /*0e78*/ 	.byte	0x04, 0x05
        /*0e7a*/ 	.short	(.L_51 - .L_50)
.L_50:
        /*0e7c*/ 	.word	0x00000100
        /*0e80*/ 	.word	0x00000001
        /*0e84*/ 	.word	0x00000001


	//----- nvinfo : EIATTR_CRS_STACK_SIZE
	.align		4
.L_51:
        /*0e88*/ 	.byte	0x04, 0x1e
        /*0e8a*/ 	.short	(.L_53 - .L_52)
.L_52:
        /*0e8c*/ 	.word	0x00000000


	//----- nvinfo : EIATTR_CBANK_PARAM_SIZE
	.align		4
.L_53:
        /*0e90*/ 	.byte	0x03, 0x19
        /*0e92*/ 	.short	0x0800


	//----- nvinfo : EIATTR_PARAM_CBANK
	.align		4
        /*0e94*/ 	.byte	0x04, 0x0a
        /*0e96*/ 	.short	(.L_55 - .L_54)
	.align		4
.L_54:
        /*0e98*/ 	.word	index@(.nv.constant0._ZN7cutlass13device_kernelINS_4gemm6kernel13GemmUniversalIN4cute5tupleIJiiiiEEENS1_10collective13CollectiveMmaINS1_35MainloopSm100TmaUmmaWarpSpecializedILi26ELi2ELi4ENS5_IJNS4_1CILi8EEENSA_ILi1EEESC_EEEEENS5_IJNSA_ILi128EEESF_NSA_ILi64EEEEEEaNS5_IJlSC_lEEEaSI_NS4_8TiledMMAINS4_8MMA_AtomIJNS4_21SM100_MMA_S8_2x1SM_SSIaaiLi128ELi128ELNS4_4UMMA5MajorE0ELSN_0ELNSM_8SaturateE0EEEEEENS4_6LayoutINS5_IJSC_SC_SC_EEENS5_IJNSA_ILi0EEEST_ST_EEEEENS5_IJNS4_10UnderscoreESW_SW_EEEEENS4_18SM100_TMA_2SM_LOADENS4_14ComposedLayoutINS4_7SwizzleILi2ELi4ELi3EEENS4_18smem_ptr_flag_bitsILi8EEENSR_INS5_IJSB_SG_EEENS5_IJSG_SC_EEEEEEEvNS4_8identityENS4_28SM100_TMA_2SM_LOAD_MULTICASTES18_vS19_EENS_8epilogue10collective18CollectiveEpilogueINS1C_23Sm100TmaWarpSpecializedILi2ELi2ELi32ELb0ELb0EEEJNS5_IJSG_SF_SG_EEENS5_IJNSR_ISG_SC_EENSR_INS5_IJNSA_ILi32EEENSA_ILi2EEEEEENS5_IJSC_SG_EEEEEEEEaSI_aSI_NS1C_6fusion15FusionCallbacksIS1G_NS1P_17LinearCombinationIaiaiLNS_15FloatRoundStyleE2EEES1H_S1O_JEEENS4_5SM1004TMEM4LOAD26SM100_TMEM_LOAD_32dp32b32xENS4_13SM90_TMA_LOADENS10_INS11_ILi1ELi4ELi3EEES14_NSR_INS5_IJSB_S1J_EEENS5_IJS1J_SC_EEEEEEENS4_39AutoVectorizingCopyWithAssumedAlignmentILi128EEENS4_14SM90_TMA_STOREES24_S26_S26_EEEvvEEEEvNT_6ParamsE)
        /*0e9c*/ 	.short	0x0380
        /*0e9e*/ 	.short	0x0800


	//----- nvinfo : EIATTR_SW_WAR
	.align		4
.L_55:
        /*0ea0*/ 	.byte	0x04, 0x36
        /*0ea2*/ 	.short	(.L_57 - .L_56)
.L_56:
        /*0ea4*/ 	.word	0x00000008
.L_57:


//--------------------- .nv.callgraph             --------------------------
	.section	.nv.callgraph,"",@"SHT_CUDA_CALLGRAPH"
	.align	4
	.sectionentsize	8
	.align		4
        /*0000*/ 	.word	0x00000000
	.align		4
        /*0004*/ 	.word	0xffffffff
	.align		4
        /*0008*/ 	.word	index@(_ZN7cutlass13device_kernelINS_4gemm6kernel13GemmUniversalIN4cute5tupleIJiiiiEEENS1_10collective13CollectiveMmaINS1_35MainloopSm100TmaUmmaWarpSpecializedILi26ELi2ELi4ENS5_IJNS4_1CILi8EEENSA_ILi1EEESC_EEEEENS5_IJNSA_ILi128EEESF_NSA_ILi64EEEEEEaNS5_IJlSC_lEEEaSI_NS4_8TiledMMAINS4_8MMA_AtomIJNS4_21SM100_MMA_S8_2x1SM_SSIaaiLi128ELi128ELNS4_4UMMA5MajorE0ELSN_0ELNSM_8SaturateE0EEEEEENS4_6LayoutINS5_IJSC_SC_SC_EEENS5_IJNSA_ILi0EEEST_ST_EEEEENS5_IJNS4_10UnderscoreESW_SW_EEEEENS4_18SM100_TMA_2SM_LOADENS4_14ComposedLayoutINS4_7SwizzleILi2ELi4ELi3EEENS4_18smem_ptr_flag_bitsILi8EEENSR_INS5_IJSB_SG_EEENS5_IJSG_SC_EEEEEEEvNS4_8identityENS4_28SM100_TMA_2SM_LOAD_MULTICASTES18_vS19_EENS_8epilogue10collective18CollectiveEpilogueINS1C_23Sm100TmaWarpSpecializedILi2ELi2ELi32ELb0ELb0EEEJNS5_IJSG_SF_SG_EEENS5_IJNSR_ISG_SC_EENSR_INS5_IJNSA_ILi32EEENSA_ILi2EEEEEENS5_IJSC_SG_EEEEEEEEaSI_aSI_NS1C_6fusion15FusionCallbacksIS1G_NS1P_17LinearCombinationIaiaiLNS_15FloatRoundStyleE2EEES1H_S1O_JEEENS4_5SM1004TMEM4LOAD26SM100_TMEM_LOAD_32dp32b32xENS4_13SM90_TMA_LOADENS10_INS11_ILi1ELi4ELi3EEES14_NSR_INS5_IJSB_S1J_EEENS5_IJS1J_SC_EEEEEEENS4_39AutoVectorizingCopyWithAssumedAlignmentILi128EEENS4_14SM90_TMA_STOREES24_S26_S26_EEEvvEEEEvNT_6ParamsE)
	.align		4
        /*000c*/ 	.word	index@(__assertfail)
	.align		4
        /*0010*/ 	.word	0x00000000
	.align		4
        /*0014*/ 	.word	0xfffffffe
	.align		4
        /*0018*/ 	.word	0x00000000
	.align		4
        /*001c*/ 	.word	0xfffffffd
	.align		4
        /*0020*/ 	.word	0x00000000
	.align		4
        /*0024*/ 	.word	0xfffffffc


//--------------------- .nv.constant4             --------------------------
	.section	.nv.constant4,"a",@progbits
	.align	8
	.align		8
.nv.constant4:
        /*0000*/ 	.dword	__assertfail
	.align		8
        /*0008*/ 	.dword	__unnamed_1
	.align		8
        /*0010*/ 	.dword	__unnamed_2
	.align		8
        /*0018*/ 	.dword	_ZN40_INTERNAL_b9caf168_4_k_cu_7cc64f29_199004cuda3std3__45__cpo5beginE
	.align		8
        /*0020*/ 	.dword	_ZN40_INTERNAL_b9caf168_4_k_cu_7cc64f29_199004cuda3std3__45__cpo3endE
	.align		8
        /*0028*/ 	.dword	_ZN40_INTERNAL_b9caf168_4_k_cu_7cc64f29_199004cuda3std3__45__cpo6cbeginE
	.align		8
        /*0030*/ 	.dword	_ZN40_INTERNAL_b9caf168_4_k_cu_7cc64f29_199004cuda3std3__45__cpo4cendE
	.align		8
        /*0038*/ 	.dword	_ZN40_INTERNAL_b9caf168_4_k_cu_7cc64f29_199004cuda3std3__442_GLOBAL__N__b9caf168_4_k_cu_7cc64f29_199006ignoreE
	.align		8
        /*0040*/ 	.dword	_ZN40_INTERNAL_b9caf168_4_k_cu_7cc64f29_199004cuda3std3__419piecewise_constructE
	.align		8
        /*0048*/ 	.dword	_ZN40_INTERNAL_b9caf168_4_k_cu_7cc64f29_199004cuda3std3__48in_placeE
	.align		8
        /*0050*/ 	.dword	_ZN40_INTERNAL_b9caf168_4_k_cu_7cc64f29_199004cuda3std6ranges3__45__cpo4swapE
	.align		8
        /*0058*/ 	.dword	_ZN40_INTERNAL_b9caf168_4_k_cu_7cc64f29_199004cuda3std6ranges3__45__cpo9iter_moveE
	.align		8
        /*0060*/ 	.dword	_ZN40_INTERNAL_b9caf168_4_k_cu_7cc64f29_199004cute7productE
	.align		8
        /*0068*/ 	.dword	_ZN40_INTERNAL_b9caf168_4_k_cu_7cc64f29_199004cute1_E
	.align		8
        /*0070*/ 	.dword	$str$25
	.align		8
        /*0078*/ 	.dword	$str$26
	.align		8
        /*0080*/ 	.dword	$str$27
	.align		8
        /*0088*/ 	.dword	$str$28


//--------------------- .text._ZN7cutlass13device_kernelINS_4gemm6kernel13GemmUniversalIN4cute5tupleIJiiiiEEENS1_10collective13CollectiveMmaINS1_35MainloopSm100TmaUmmaWarpSpecializedILi26ELi2ELi4ENS5_IJNS4_1CILi8EEENSA_ILi1EEESC_EEEEENS5_IJNSA_ILi128EEESF_NSA_ILi64EEEEEEaNS5_IJlSC_lEEEaSI_NS4_8TiledMMAINS4_8MMA_AtomIJNS4_21SM100_MMA_S8_2x1SM_SSIaaiLi128ELi128ELNS4_4UMMA5MajorE0ELSN_0ELNSM_8SaturateE0EEEEEENS4_6LayoutINS5_IJSC_SC_SC_EEENS5_IJNSA_ILi0EEEST_ST_EEEEENS5_IJNS4_10UnderscoreESW_SW_EEEEENS4_18SM100_TMA_2SM_LOADENS4_14ComposedLayoutINS4_7SwizzleILi2ELi4ELi3EEENS4_18smem_ptr_flag_bitsILi8EEENSR_INS5_IJSB_SG_EEENS5_IJSG_SC_EEEEEEEvNS4_8identityENS4_28SM100_TMA_2SM_LOAD_MULTICASTES18_vS19_EENS_8epilogue10collective18CollectiveEpilogueINS1C_23Sm100TmaWarpSpecializedILi2ELi2ELi32ELb0ELb0EEEJNS5_IJSG_SF_SG_EEENS5_IJNSR_ISG_SC_EENSR_INS5_IJNSA_ILi32EEENSA_ILi2EEEEEENS5_IJSC_SG_EEEEEEEEaSI_aSI_NS1C_6fusion15FusionCallbacksIS1G_NS1P_17LinearCombinationIaiaiLNS_15FloatRoundStyleE2EEES1H_S1O_JEEENS4_5SM1004TMEM4LOAD26SM100_TMEM_LOAD_32dp32b32xENS4_13SM90_TMA_LOADENS10_INS11_ILi1ELi4ELi3EEES14_NSR_INS5_IJSB_S1J_EEENS5_IJS1J_SC_EEEEEEENS4_39AutoVectorizingCopyWithAssumedAlignmentILi128EEENS4_14SM90_TMA_STOREES24_S26_S26_EEEvvEEEEvNT_6ParamsE --------------------------
	.section	.text._ZN7cutlass13device_kernelINS_4gemm6kernel13GemmUniversalIN4cute5tupleIJiiiiEEENS1_10collective13CollectiveMmaINS1_35MainloopSm100TmaUmmaWarpSpecializedILi26ELi2ELi4ENS5_IJNS4_1CILi8EEENSA_ILi1EEESC_EEEEENS5_IJNSA_ILi128EEESF_NSA_ILi64EEEEEEaNS5_IJlSC_lEEEaSI_NS4_8TiledMMAINS4_8MMA_AtomIJNS4_21SM100_MMA_S8_2x1SM_SSIaaiLi128ELi128ELNS4_4UMMA5MajorE0ELSN_0ELNSM_8SaturateE0EEEEEENS4_6LayoutINS5_IJSC_SC_SC_EEENS5_IJNSA_ILi0EEEST_ST_EEEEENS5_IJNS4_10UnderscoreESW_SW_EEEEENS4_18SM100_TMA_2SM_LOADENS4_14ComposedLayoutINS4_7SwizzleILi2ELi4ELi3EEENS4_18smem_ptr_flag_bitsILi8EEENSR_INS5_IJSB_SG_EEENS5_IJSG_SC_EEEEEEEvNS4_8identityENS4_28SM100_TMA_2SM_LOAD_MULTICASTES18_vS19_EENS_8epilogue10collective18CollectiveEpilogueINS1C_23Sm100TmaWarpSpecializedILi2ELi2ELi32ELb0ELb0EEEJNS5_IJSG_SF_SG_EEENS5_IJNSR_ISG_SC_EENSR_INS5_IJNSA_ILi32EEENSA_ILi2EEEEEENS5_IJSC_SG_EEEEEEEEaSI_aSI_NS1C_6fusion15FusionCallbacksIS1G_NS1P_17LinearCombinationIaiaiLNS_15FloatRoundStyleE2EEES1H_S1O_JEEENS4_5SM1004TMEM4LOAD26SM100_TMEM_LOAD_32dp32b32xENS4_13SM90_TMA_LOADENS10_INS11_ILi1ELi4ELi3EEES14_NSR_INS5_IJSB_S1J_EEENS5_IJS1J_SC_EEEEEEENS4_39AutoVectorizingCopyWithAssumedAlignmentILi128EEENS4_14SM90_TMA_STOREES24_S26_S26_EEEvvEEEEvNT_6ParamsE,"ax",@progbits
	.align	128
.text._ZN7cutlass13device_kernelINS_4gemm6kernel13GemmUniversalIN4cute5tupleIJiiiiEEENS1_10collective13CollectiveMmaINS1_35MainloopSm100TmaUmmaWarpSpecializedILi26ELi2ELi4ENS5_IJNS4_1CILi8EEENSA_ILi1EEESC_EEEEENS5_IJNSA_ILi128EEESF_NSA_ILi64EEEEEEaNS5_IJlSC_lEEEaSI_NS4_8TiledMMAINS4_8MMA_AtomIJNS4_21SM100_MMA_S8_2x1SM_SSIaaiLi128ELi128ELNS4_4UMMA5MajorE0ELSN_0ELNSM_8SaturateE0EEEEEENS4_6LayoutINS5_IJSC_SC_SC_EEENS5_IJNSA_ILi0EEEST_ST_EEEEENS5_IJNS4_10UnderscoreESW_SW_EEEEENS4_18SM100_TMA_2SM_LOADENS4_14ComposedLayoutINS4_7SwizzleILi2ELi4ELi3EEENS4_18smem_ptr_flag_bitsILi8EEENSR_INS5_IJSB_SG_EEENS5_IJSG_SC_EEEEEEEvNS4_8identityENS4_28SM100_TMA_2SM_LOAD_MULTICASTES18_vS19_EENS_8epilogue10collective18CollectiveEpilogueINS1C_23Sm100TmaWarpSpecializedILi2ELi2ELi32ELb0ELb0EEEJNS5_IJSG_SF_SG_EEENS5_IJNSR_ISG_SC_EENSR_INS5_IJNSA_ILi32EEENSA_ILi2EEEEEENS5_IJSC_SG_EEEEEEEEaSI_aSI_NS1C_6fusion15FusionCallbacksIS1G_NS1P_17LinearCombinationIaiaiLNS_15FloatRoundStyleE2EEES1H_S1O_JEEENS4_5SM1004TMEM4LOAD26SM100_TMEM_LOAD_32dp32b32xENS4_13SM90_TMA_LOADENS10_INS11_ILi1ELi4ELi3EEES14_NSR_INS5_IJSB_S1J_EEENS5_IJS1J_SC_EEEEEEENS4_39AutoVectorizingCopyWithAssumedAlignmentILi128EEENS4_14SM90_TMA_STOREES24_S26_S26_EEEvvEEEEvNT_6ParamsE:
        .type           _ZN7cutlass13device_kernelINS_4gemm6kernel13GemmUniversalIN4cute5tupleIJiiiiEEENS1_10collective13CollectiveMmaINS1_35MainloopSm100TmaUmmaWarpSpecializedILi26ELi2ELi4ENS5_IJNS4_1CILi8EEENSA_ILi1EEESC_EEEEENS5_IJNSA_ILi128EEESF_NSA_ILi64EEEEEEaNS5_IJlSC_lEEEaSI_NS4_8TiledMMAINS4_8MMA_AtomIJNS4_21SM100_MMA_S8_2x1SM_SSIaaiLi128ELi128ELNS4_4UMMA5MajorE0ELSN_0ELNSM_8SaturateE0EEEEEENS4_6LayoutINS5_IJSC_SC_SC_EEENS5_IJNSA_ILi0EEEST_ST_EEEEENS5_IJNS4_10UnderscoreESW_SW_EEEEENS4_18SM100_TMA_2SM_LOADENS4_14ComposedLayoutINS4_7SwizzleILi2ELi4ELi3EEENS4_18smem_ptr_flag_bitsILi8EEENSR_INS5_IJSB_SG_EEENS5_IJSG_SC_EEEEEEEvNS4_8identityENS4_28SM100_TMA_2SM_LOAD_MULTICASTES18_vS19_EENS_8epilogue10collective18CollectiveEpilogueINS1C_23Sm100TmaWarpSpecializedILi2ELi2ELi32ELb0ELb0EEEJNS5_IJSG_SF_SG_EEENS5_IJNSR_ISG_SC_EENSR_INS5_IJNSA_ILi32EEENSA_ILi2EEEEEENS5_IJSC_SG_EEEEEEEEaSI_aSI_NS1C_6fusion15FusionCallbacksIS1G_NS1P_17LinearCombinationIaiaiLNS_15FloatRoundStyleE2EEES1H_S1O_JEEENS4_5SM1004TMEM4LOAD26SM100_TMEM_LOAD_32dp32b32xENS4_13SM90_TMA_LOADENS10_INS11_ILi1ELi4ELi3EEES14_NSR_INS5_IJSB_S1J_EEENS5_IJS1J_SC_EEEEEEENS4_39AutoVectorizingCopyWithAssumedAlignmentILi128EEENS4_14SM90_TMA_STOREES24_S26_S26_EEEvvEEEEvNT_6ParamsE,@function
        .size           _ZN7cutlass13device_kernelINS_4gemm6kernel13GemmUniversalIN4cute5tupleIJiiiiEEENS1_10collective13CollectiveMmaINS1_35MainloopSm100TmaUmmaWarpSpecializedILi26ELi2ELi4ENS5_IJNS4_1CILi8EEENSA_ILi1EEESC_EEEEENS5_IJNSA_ILi128EEESF_NSA_ILi64EEEEEEaNS5_IJlSC_lEEEaSI_NS4_8TiledMMAINS4_8MMA_AtomIJNS4_21SM100_MMA_S8_2x1SM_SSIaaiLi128ELi128ELNS4_4UMMA5MajorE0ELSN_0ELNSM_8SaturateE0EEEEEENS4_6LayoutINS5_IJSC_SC_SC_EEENS5_IJNSA_ILi0EEEST_ST_EEEEENS5_IJNS4_10UnderscoreESW_SW_EEEEENS4_18SM100_TMA_2SM_LOADENS4_14ComposedLayoutINS4_7SwizzleILi2ELi4ELi3EEENS4_18smem_ptr_flag_bitsILi8EEENSR_INS5_IJSB_SG_EEENS5_IJSG_SC_EEEEEEEvNS4_8identityENS4_28SM100_TMA_2SM_LOAD_MULTICASTES18_vS19_EENS_8epilogue10collective18CollectiveEpilogueINS1C_23Sm100TmaWarpSpecializedILi2ELi2ELi32ELb0ELb0EEEJNS5_IJSG_SF_SG_EEENS5_IJNSR_ISG_SC_EENSR_INS5_IJNSA_ILi32EEENSA_ILi2EEEEEENS5_IJSC_SG_EEEEEEEEaSI_aSI_NS1C_6fusion15FusionCallbacksIS1G_NS1P_17LinearCombinationIaiaiLNS_15FloatRoundStyleE2EEES1H_S1O_JEEENS4_5SM1004TMEM4LOAD26SM100_TMEM_LOAD_32dp32b32xENS4_13SM90_TMA_LOADENS10_INS11_ILi1ELi4ELi3EEES14_NSR_INS5_IJSB_S1J_EEENS5_IJS1J_SC_EEEEEEENS4_39AutoVectorizingCopyWithAssumedAlignmentILi128EEENS4_14SM90_TMA_STOREES24_S26_S26_EEEvvEEEEvNT_6ParamsE,(.L_x_230 - _ZN7cutlass13device_kernelINS_4gemm6kernel13GemmUniversalIN4cute5tupleIJiiiiEEENS1_10collective13CollectiveMmaINS1_35MainloopSm100TmaUmmaWarpSpecializedILi26ELi2ELi4ENS5_IJNS4_1CILi8EEENSA_ILi1EEESC_EEEEENS5_IJNSA_ILi128EEESF_NSA_ILi64EEEEEEaNS5_IJlSC_lEEEaSI_NS4_8TiledMMAINS4_8MMA_AtomIJNS4_21SM100_MMA_S8_2x1SM_SSIaaiLi128ELi128ELNS4_4UMMA5MajorE0ELSN_0ELNSM_8SaturateE0EEEEEENS4_6LayoutINS5_IJSC_SC_SC_EEENS5_IJNSA_ILi0EEEST_ST_EEEEENS5_IJNS4_10UnderscoreESW_SW_EEEEENS4_18SM100_TMA_2SM_LOADENS4_14ComposedLayoutINS4_7SwizzleILi2ELi4ELi3EEENS4_18smem_ptr_flag_bitsILi8EEENSR_INS5_IJSB_SG_EEENS5_IJSG_SC_EEEEEEEvNS4_8identityENS4_28SM100_TMA_2SM_LOAD_MULTICASTES18_vS19_EENS_8epilogue10collective18CollectiveEpilogueINS1C_23Sm100TmaWarpSpecializedILi2ELi2ELi32ELb0ELb0EEEJNS5_IJSG_SF_SG_EEENS5_IJNSR_ISG_SC_EENSR_INS5_IJNSA_ILi32EEENSA_ILi2EEEEEENS5_IJSC_SG_EEEEEEEEaSI_aSI_NS1C_6fusion15FusionCallbacksIS1G_NS1P_17LinearCombinationIaiaiLNS_15FloatRoundStyleE2EEES1H_S1O_JEEENS4_5SM1004TMEM4LOAD26SM100_TMEM_LOAD_32dp32b32xENS4_13SM90_TMA_LOADENS10_INS11_ILi1ELi4ELi3EEES14_NSR_INS5_IJSB_S1J_EEENS5_IJS1J_SC_EEEEEEENS4_39AutoVectorizingCopyWithAssumedAlignmentILi128EEENS4_14SM90_TMA_STOREES24_S26_S26_EEEvvEEEEvNT_6ParamsE)
        .other          _ZN7cutlass13device_kernelINS_4gemm6kernel13GemmUniversalIN4cute5tupleIJiiiiEEENS1_10collective13CollectiveMmaINS1_35MainloopSm100TmaUmmaWarpSpecializedILi26ELi2ELi4ENS5_IJNS4_1CILi8EEENSA_ILi1EEESC_EEEEENS5_IJNSA_ILi128EEESF_NSA_ILi64EEEEEEaNS5_IJlSC_lEEEaSI_NS4_8TiledMMAINS4_8MMA_AtomIJNS4_21SM100_MMA_S8_2x1SM_SSIaaiLi128ELi128ELNS4_4UMMA5MajorE0ELSN_0ELNSM_8SaturateE0EEEEEENS4_6LayoutINS5_IJSC_SC_SC_EEENS5_IJNSA_ILi0EEEST_ST_EEEEENS5_IJNS4_10UnderscoreESW_SW_EEEEENS4_18SM100_TMA_2SM_LOADENS4_14ComposedLayoutINS4_7SwizzleILi2ELi4ELi3EEENS4_18smem_ptr_flag_bitsILi8EEENSR_INS5_IJSB_SG_EEENS5_IJSG_SC_EEEEEEEvNS4_8identityENS4_28SM100_TMA_2SM_LOAD_MULTICASTES18_vS19_EENS_8epilogue10collective18CollectiveEpilogueINS1C_23Sm100TmaWarpSpecializedILi2ELi2ELi32ELb0ELb0EEEJNS5_IJSG_SF_SG_EEENS5_IJNSR_ISG_SC_EENSR_INS5_IJNSA_ILi32EEENSA_ILi2EEEEEENS5_IJSC_SG_EEEEEEEEaSI_aSI_NS1C_6fusion15FusionCallbacksIS1G_NS1P_17LinearCombinationIaiaiLNS_15FloatRoundStyleE2EEES1H_S1O_JEEENS4_5SM1004TMEM4LOAD26SM100_TMEM_LOAD_32dp32b32xENS4_13SM90_TMA_LOADENS10_INS11_ILi1ELi4ELi3EEES14_NSR_INS5_IJSB_S1J_EEENS5_IJS1J_SC_EEEEEEENS4_39AutoVectorizingCopyWithAssumedAlignmentILi128EEENS4_14SM90_TMA_STOREES24_S26_S26_EEEvvEEEEvNT_6ParamsE,@"STO_CUDA_ENTRY STV_DEFAULT"
_ZN7cutlass13device_kernelINS_4gemm6kernel13GemmUniversalIN4cute5tupleIJiiiiEEENS1_10collective13CollectiveMmaINS1_35MainloopSm100TmaUmmaWarpSpecializedILi26ELi2ELi4ENS5_IJNS4_1CILi8EEENSA_ILi1EEESC_EEEEENS5_IJNSA_ILi128EEESF_NSA_ILi64EEEEEEaNS5_IJlSC_lEEEaSI_NS4_8TiledMMAINS4_8MMA_AtomIJNS4_21SM100_MMA_S8_2x1SM_SSIaaiLi128ELi128ELNS4_4UMMA5MajorE0ELSN_0ELNSM_8SaturateE0EEEEEENS4_6LayoutINS5_IJSC_SC_SC_EEENS5_IJNSA_ILi0EEEST_ST_EEEEENS5_IJNS4_10UnderscoreESW_SW_EEEEENS4_18SM100_TMA_2SM_LOADENS4_14ComposedLayoutINS4_7SwizzleILi2ELi4ELi3EEENS4_18smem_ptr_flag_bitsILi8EEENSR_INS5_IJSB_SG_EEENS5_IJSG_SC_EEEEEEEvNS4_8identityENS4_28SM100_TMA_2SM_LOAD_MULTICASTES18_vS19_EENS_8epilogue10collective18CollectiveEpilogueINS1C_23Sm100TmaWarpSpecializedILi2ELi2ELi32ELb0ELb0EEEJNS5_IJSG_SF_SG_EEENS5_IJNSR_ISG_SC_EENSR_INS5_IJNSA_ILi32EEENSA_ILi2EEEEEENS5_IJSC_SG_EEEEEEEEaSI_aSI_NS1C_6fusion15FusionCallbacksIS1G_NS1P_17LinearCombinationIaiaiLNS_15FloatRoundStyleE2EEES1H_S1O_JEEENS4_5SM1004TMEM4LOAD26SM100_TMEM_LOAD_32dp32b32xENS4_13SM90_TMA_LOADENS10_INS11_ILi1ELi4ELi3EEES14_NSR_INS5_IJSB_S1J_EEENS5_IJS1J_SC_EEEEEEENS4_39AutoVectorizingCopyWithAssumedAlignmentILi128EEENS4_14SM90_TMA_STOREES24_S26_S26_EEEvvEEEEvNT_6ParamsE:
[----:B------:R-:W1:Y:S01]  /*0000*/  LDC R1, c[0x0][0x37c] ;  /* 0x0000df00ff017b82 */ /* 0x000e620000000800 */
[----:B------:R-:W2:Y:S01]  /*0010*/  S2R R87, SR_TID.X ;  /* 0x0000000000577919 */ /* 0x000ea20000002100 */
[----:B------:R-:W3:Y:S06]  /*0020*/  LDCU.64 UR8, c[0x0][0x890] ;  /* 0x00011200ff0877ac */ /* 0x000eec0008000a00 */
[----:B------:R-:W4:Y:S01]  /*0030*/  S2UR UR46, SR_CgaCtaId ;  /* 0x00000000002e79c3 */ /* 0x000f220000008800 */
[----:B------:R-:W-:Y:S02]  /*0040*/  PRMT R76, RZ, 0x7610, R76 ;  /* 0x00007610ff4c7816 */ /* 0x000fe4000000004c */
[----:B------:R-:W-:Y:S01]  /*0050*/  ELECT P1, URZ, PT ;  /* 0x0000000000ff782f */ /* 0x000fe20003820000 */
[----:B---3--:R-:W-:-:S04]  /*0060*/  UISETP.NE.U32.AND UP0, UPT, UR8, URZ, UPT ;  /* 0x000000ff0800728c */ /* 0x008fc8000bf05070 */
[----:B------:R-:W-:Y:S02]  /*0070*/  UISETP.NE.AND.EX UP0, UPT, UR9, URZ, UPT, UP0 ;  /* 0x000000ff0900728c */ /* 0x000fe4000bf05300 */
[----:B----4-:R-:W-:Y:S02]  /*0080*/  ULOP3.LUT UR33, UR46, 0x1, URZ, 0xc0, !UPT ;  /* 0x000000012e217892 */ /* 0x010fe4000f8ec0ff */
[----:B------:R-:W-:Y:S01]  /*0090*/  ULOP3.LUT UR34, UR46, 0x1, URZ, 0x3c, !UPT ;  /* 0x000000012e227892 */ /* 0x000fe2000f8e3cff */
[----:B--2---:R-:W-:-:S05]  /*00a0*/  SHF.R.U32.HI R77, RZ, 0x5, R87 ;  /* 0x00000005ff4d7819 */ /* 0x004fca0000011657 */
[----:B------:R-:W2:Y:S02]  /*00b0*/  SHFL.IDX PT, R0, R77, RZ, 0x1f ;  /* 0x00001fff4d007589 */ /* 0x000ea400000e0000 */
[----:B--2---:R-:W-:Y:S01]  /*00c0*/  R2UR UR18, R0 ;  /* 0x00000000001272ca */ /* 0x004fe200000e0000 */
[----:B-1----:R-:W-:-:S14]  /*00d0*/  BRA.U UP0, `(.L_x_0) ;  /* 0x0000000100307547 */ /* 0x002fdc000b800000 */
[----:B------:R-:W1:Y:S02]  /*00e0*/  LDCU.64 UR4, c[0x0][0x888] ;  /* 0x00011100ff0477ac */ /* 0x000e640008000a00 */
[----:B-1----:R-:W-:-:S04]  /*00f0*/  UISETP.NE.U32.AND UP0, UPT, UR4, URZ, UPT ;  /* 0x000000ff0400728c */ /* 0x002fc8000bf05070 */
[----:B------:R-:W-:-:S09]  /*0100*/  UISETP.NE.AND.EX UP0, UPT, UR5, URZ, UPT, UP0 ;  /* 0x000000ff0500728c */ /* 0x000fd2000bf05300 */
[----:B------:R-:W-:Y:S05]  /*0110*/  BRA.U !UP0, `(.L_x_1) ;  /* 0x0000000108147547 */ /* 0x000fea000b800000 */
[----:B------:R-:W1:Y:S01]  /*0120*/  LDC.64 R40, c[0x0][0x888] ;  /* 0x00022200ff287b82 */ /* 0x000e620000000a00 */
[----:B------:R-:W1:Y:S02]  /*0130*/  LDCU.64 UR4, c[0x0][0x358] ;  /* 0x00006b00ff0477ac */ /* 0x000e640008000a00 */
[----:B-1----:R1:W5:Y:S01]  /*0140*/  LDG.E R40, desc[UR4][R40.64] ;  /* 0x0000000428287981 */ /* 0x002362000c1e1900 */
[----:B------:R-:W-:Y:S01]  /*0150*/  HFMA2 R76, -RZ, RZ, 0, 5.9604644775390625e-08 ;  /* 0x00000001ff4c7431 */ /* 0x000fe200000001ff */
[----:B------:R-:W-:Y:S05]  /*0160*/  BRA `(.L_x_0) ;  /* 0x00000000000c7947 */ /* 0x000fea0003800000 */
.L_x_1:
[----:B------:R-:W1:Y:S01]  /*0170*/  LDCU UR4, c[0x0][0x880] ;  /* 0x00011000ff0477ac */ /* 0x000e620008000800 */
[----:B------:R-:W-:Y:S01]  /*0180*/  HFMA2 R76, -RZ, RZ, 0, 5.9604644775390625e-08 ;  /* 0x00000001ff4c7431 */ /* 0x000fe200000001ff */
[----:B-1----:R-:W-:-:S07]  /*0190*/  MOV R40, UR4 ;  /* 0x0000000400287c02 */ /* 0x002fce0008000f00 */
.L_x_0:
[----:B------:R-:W2:Y:S02]  /*01a0*/  LDCU.64 UR4, c[0x0][0x8b0] ;  /* 0x00011600ff0477ac */ /* 0x000ea40008000a00 */
[----:B--2---:R-:W-:-:S04]  /*01b0*/  UISETP.NE.U32.AND UP0, UPT, UR4, URZ, UPT ;  /* 0x000000ff0400728c */ /* 0x004fc8000bf05070 */
[----:B------:R-:W-:-:S09]  /*01c0*/  UISETP.NE.AND.EX UP0, UPT, UR5, URZ, UPT, UP0 ;  /* 0x000000ff0500728c */ /* 0x000fd2000bf05300 */
[----:B------:R-:W-:Y:S05]  /*01d0*/  BRA.U UP0, `(.L_x_2) ;  /* 0x0000000100287547 */ /* 0x000fea000b800000 */
[----:B------:R-:W2:Y:S02]  /*01e0*/  LDCU.64 UR4, c[0x0][0x8a8] ;  /* 0x00011500ff0477ac */ /* 0x000ea40008000a00 */
[----:B--2---:R-:W-:-:S04]  /*01f0*/  UISETP.NE.U32.AND UP0, UPT, UR4, URZ, UPT ;  /* 0x000000ff0400728c */ /* 0x004fc8000bf05070 */
[----:B------:R-:W-:-:S09]  /*0200*/  UISETP.NE.AND.EX UP0, UPT, UR5, URZ, UPT, UP0 ;  /* 0x000000ff0500728c */ /* 0x000fd2000bf05300 */
[----:B------:R-:W-:Y:S05]  /*0210*/  BRA.U !UP0, `(.L_x_3) ;  /* 0x0000000108107547 */ /* 0x000fea000b800000 */
[----:B------:R-:W2:Y:S01]  /*0220*/  LDC.64 R38, c[0x0][0x8a8] ;  /* 0x00022a00ff267b82 */ /* 0x000ea20000000a00 */
[----:B------:R-:W2:Y:S02]  /*0230*/  LDCU.64 UR4, c[0x0][0x358] ;  /* 0x00006b00ff0477ac */ /* 0x000ea40008000a00 */
[----:B--2---:R2:W5:Y:S01]  /*0240*/  LDG.E R38, desc[UR4][R38.64] ;  /* 0x0000000426267981 */ /* 0x004562000c1e1900 */
[----:B------:R-:W-:Y:S05]  /*0250*/  BRA `(.L_x_2) ;  /* 0x0000000000087947 */ /* 0x000fea0003800000 */
.L_x_3:
[----:B------:R-:W2:Y:S02]  /*0260*/  LDCU UR4, c[0x0][0x8a0] ;  /* 0x00011400ff0477ac */ /* 0x000ea40008000800 */
[----:B--2---:R-:W-:Y:S02]  /*0270*/  MOV R38, UR4 ;  /* 0x0000000400267c02 */ /* 0x004fe40008000f00 */
.L_x_2:
[----:B------:R-:W-:Y:S01]  /*0280*/  IMAD.U32 R0, RZ, RZ, UR18 ;  /* 0x00000012ff007e24 */ /* 0x000fe2000f8e00ff */
[----:B------:R-:W-:Y:S04]  /*0290*/  BSSY.RECONVERGENT B0, `(.L_x_4) ;  /* 0x000000c000007945 */ /* 0x000fe80003800200 */
[C---:B------:R-:W-:Y:S02]  /*02a0*/  ISETP.NE.OR P2, PT, R0.reuse, 0x1, !P1 ;  /* 0x000000010000780c */ /* 0x040fe40004f45670 */
[----:B------:R-:W-:-:S11]  /*02b0*/  ISETP.NE.OR P0, PT, R0, 0x3, !P1 ;  /* 0x000000030000780c */ /* 0x000fd60004f05670 */
[----:B------:R-:W-:Y:S05]  /*02c0*/  @P2 BRA `(.L_x_5) ;  /* 0x0000000000202947 */ /* 0x000fea0003800000 */
[----:B------:R-:W3:Y:S02]  /*02d0*/  LDCU.64 UR4, c[0x0][0x348] ;  /* 0x00006900ff0477ac */ /* 0x000ee40008000a00 */
[----:B---3--:R-:W-:Y:S02]  /*02e0*/  UIADD3 UR6, UP1, UPT, UR4, 0x80, URZ ;  /* 0x0000008004067890 */ /* 0x008fe4000ff3e0ff */
[----:B------:R-:W-:Y:S02]  /*02f0*/  UIADD3 UR4, UP0, UPT, UR4, 0x180, URZ ;  /* 0x0000018004047890 */ /* 0x000fe4000ff1e0ff */
[----:B------:R-:W-:Y:S02]  /*0300*/  UIADD3.X UR7, UPT, UPT, URZ, UR5, URZ, UP1, !UPT ;  /* 0x00000005ff077290 */ /* 0x000fe40008ffe4ff */
[----:B------:R-:W-:-:S07]  /*0310*/  UIADD3.X UR5, UPT, UPT, URZ, UR5, URZ, UP0, !UPT ;  /* 0x00000005ff057290 */ /* 0x000fce00087fe4ff */
[----:B------:R3:W-:Y:S02]  /*0320*/  UTMACCTL.PF [UR6] ;  /* 0x00000000060079b9 */ /* 0x0007e40008040000 */
[----:B------:R3:W-:Y:S02]  /*0330*/  UTMACCTL.PF [UR4] ;  /* 0x00000000040079b9 */ /* 0x0007e40008040000 */
[----:B---3--:R-:W-:Y:S01]  /*0340*/  NOP ;  /* 0x0000000000007918 */ /* 0x008fe20000000000 */
.L_x_5:
[----:B------:R-:W-:Y:S05]  /*0350*/  BSYNC.RECONVERGENT B0 ;  /* 0x0000000000007941 */ /* 0x000fea0003800200 */
.L_x_4:
[----:B------:R-:W-:Y:S04]  /*0360*/  BSSY.RECONVERGENT B0, `(.L_x_6) ;  /* 0x000000a000007945 */ /* 0x000fe80003800200 */
        /* <DEDUP_REMOVED lines=9> */
.L_x_7:
[----:B------:R-:W-:Y:S05]  /*0400*/  BSYNC.RECONVERGENT B0 ;  /* 0x0000000000007941 */ /* 0x000fea0003800200 */
.L_x_6:
[----:B------:R-:W3:Y:S01]  /*0410*/  LDCU.64 UR4, c[0x0][0x888] ;  /* 0x00011100ff0477ac */ /* 0x000ee20008000a00 */
[----:B------:R-:W-:Y:S02]  /*0420*/  UISETP.EQ.U32.AND UP2, UPT, UR8, URZ, UPT ;  /* 0x000000ff0800728c */ /* 0x000fe4000bf42070 */
[----:B------:R-:W-:Y:S02]  /*0430*/  UPLOP3.LUT UP4, UPT, UPT, UPT, UPT, 0x80, 0x8 ;  /* 0x000000000008789c */ /* 0x000fe40003f8f070 */
[----:B---3--:R-:W-:-:S04]  /*0440*/  UISETP.NE.U32.AND UP0, UPT, UR4, URZ, UPT ;  /* 0x000000ff0400728c */ /* 0x008fc8000bf05070 */
[----:B------:R-:W-:-:S04]  /*0450*/  UISETP.NE.AND.EX UP1, UPT, UR5, URZ, UPT, UP0 ;  /* 0x000000ff0500728c */ /* 0x000fc8000bf25300 */
[----:B------:R-:W-:-:S04]  /*0460*/  UISETP.EQ.OR.EX UP3, UPT, UR9, URZ, !UP1, UP2 ;  /* 0x000000ff0900728c */ /* 0x000fc8000cf62720 */
[----:B------:R-:W-:-:S06]  /*0470*/  UP2UR UR4, UPR, URZ, 0x8 ;  /* 0x00000008ff047883 */ /* 0x000fcc0008000000 */
[----:B------:R-:W-:Y:S01]  /*0480*/  MOV R79, UR4 ;  /* 0x00000004004f7c02 */ /* 0x000fe20008000f00 */
[----:B------:R-:W-:Y:S06]  /*0490*/  BRA.U !UP3, `(.L_x_8) ;  /* 0x000000010b207547 */ /* 0x000fec000b800000 */
[----:B-----5:R-:W-:Y:S01]  /*04a0*/  R2UR UR5, R40 ;  /* 0x00000000280572ca */ /* 0x020fe200000e0000 */
[----:B------:R-:W-:Y:S02]  /*04b0*/  UISETP.NE.U32.AND UP2, UPT, UR8, URZ, UPT ;  /* 0x000000ff0800728c */ /* 0x000fe4000bf45070 */
[----:B------:R-:W-:Y:S02]  /*04c0*/  USEL UR4, URZ, 0xffffffff, UP1 ;  /* 0xffffffffff047887 */ /* 0x000fe40008800000 */
[----:B------:R-:W-:-:S08]  /*04d0*/  UISETP.NE.AND.EX UP2, UPT, UR9, URZ, UPT, UP2 ;  /* 0x000000ff0900728c */ /* 0x000fd0000bf45320 */
[----:B------:R-:W-:-:S04]  /*04e0*/  UISETP.NE.AND UP0, UPT, UR5, URZ, UPT ;  /* 0x000000ff0500728c */ /* 0x000fc8000bf05270 */
[----:B------:R-:W-:-:S04]  /*04f0*/  @!UP2 USEL UR4, URZ, 0xffffffff, UP0 ;  /* 0xffffffffff04a887 */ /* 0x000fc80008000000 */
[----:B------:R-:W-:-:S04]  /*0500*/  ULOP3.LUT UR4, UR4, 0x1, URZ, 0xc0, !UPT ;  /* 0x0000000104047892 */ /* 0x000fc8000f8ec0ff */
[----:B------:R-:W-:-:S11]  /*0510*/  UISETP.NE.U32.AND UP4, UPT, UR4, 0x1, UPT ;  /* 0x000000010400788c */ /* 0x000fd6000bf85070 */
.L_x_8:
[----:B------:R-:W3:Y:S01]  /*0520*/  SHFL.IDX PT, R0, R77, RZ, 0x1f ;  /* 0x00001fff4d007589 */ /* 0x000ee200000e0000 */
[----:B------:R-:W-:-:S04]  /*0530*/  UISETP.NE.AND UP0, UPT, UR18, 0x2, UPT ;  /* 0x000000021200788c */ /* 0x000fc8000bf05270 */
[----:B------:R-:W-:Y:S02]  /*0540*/  UISETP.EQ.AND UP2, UPT, UR33, URZ, !UP0 ;  /* 0x000000ff2100728c */ /* 0x000fe4000c742270 */
[----:B------:R-:W-:-:S04]  /*0550*/  USEL UR43, URZ, 0x1, UP0 ;  /* 0x00000001ff2b7887 */ /* 0x000fc80008000000 */
[----:B------:R-:W-:Y:S02]  /*0560*/  PLOP3.LUT P3, PT, P1, PT, UP2, 0x80, 0x8 ;  /* 0x000000000008781c */ /* 0x000fe40000f6f028 */
[----:B---3--:R-:W-:-:S13]  /*0570*/  ISETP.NE.AND P0, PT, R0, RZ, PT ;  /* 0x000000ff0000720c */ /* 0x008fda0003f05270 */
[----:B------:R-:W-:Y:S05]  /*0580*/  @P0 BRA `(.L_x_9) ;  /* 0x0000000400100947 */ /* 0x000fea0003800000 */
[----:B------:R-:W-:Y:S01]  /*0590*/  ELECT P0, URZ, PT ;  /* 0x0000000000ff782f */ /* 0x000fe20003800000 */
[----:B------:R-:W-:-:S12]  /*05a0*/  BSSY.RECONVERGENT B0, `(.L_x_9) ;  /* 0x0000042000007945 */ /* 0x000fd80003800200 */
[----:B------:R-:W-:Y:S05]  /*05b0*/  @!P0 BRA `(.L_x_10) ;  /* 0x0000000400008947 */ /* 0x000fea0003800000 */
[----:B------:R-:W-:Y:S01]  /*05c0*/  UMOV UR4, 0x400 ;  /* 0x0000040000047882 */ /* 0x000fe20000000000 */
[----:B------:R-:W-:Y:S01]  /*05d0*/  UMOV UR8, 0x1 ;  /* 0x0000000100087882 */ /* 0x000fe20000000000 */
[----:B------:R-:W-:Y:S01]  /*05e0*/  UMOV UR6, 0x4 ;  /* 0x0000000400067882 */ /* 0x000fe20000000000 */
[----:B------:R-:W-:Y:S02]  /*05f0*/  ULEA UR4, UR46, UR4, 0x18 ;  /* 0x000000042e047291 */ /* 0x000fe4000f8ec0ff */
[----:B------:R-:W-:-:S04]  /*0600*/  UIADD3 UR8, UPT, UPT, -UR8, 0x100000, URZ ;  /* 0x0010000008087890 */ /* 0x000fc8000fffe1ff */
[----:B------:R-:W-:Y:S02]  /*0610*/  USHF.L.U32 UR9, UR8, 0xb, URZ ;  /* 0x0000000b08097899 */ /* 0x000fe400080006ff */
[----:B------:R-:W-:Y:S02]  /*0620*/  USHF.L.U32 UR8, UR8, 0x1, URZ ;  /* 0x0000000108087899 */ /* 0x000fe400080006ff */
[----:B------:R-:W-:-:S04]  /*0630*/  UIADD3 UR6, UPT, UPT, -UR6, 0x100000, URZ ;  /* 0x0010000006067890 */ /* 0x000fc8000fffe1ff */
[----:B------:R-:W-:Y:S02]  /*0640*/  USHF.L.U32 UR7, UR6, 0xb, URZ ;  /* 0x0000000b06077899 */ /* 0x000fe400080006ff */
[----:B------:R-:W-:Y:S01]  /*0650*/  USHF.L.U32 UR6, UR6, 0x1, URZ ;  /* 0x0000000106067899 */ /* 0x000fe200080006ff */
[----:B------:R-:W3:Y:S03]  /*0660*/  FENCE.VIEW.ASYNC.S ;  /* 0x00000000000073c6 */ /* 0x000ee60000000000 */
[----:B---3--:R3:W4:Y:S08]  /*0670*/  SYNCS.EXCH.64 URZ, [UR4], UR8 ;  /* 0x0000000804ff75b2 */ /* 0x0087300008000100 */
[----:B------:R3:W1:Y:S01]  /*0680*/  SYNCS.EXCH.64 URZ, [UR4+0xd0], UR6 ;  /* 0x0000d00604ff75b2 */ /* 0x0006620008000100 */
        /* <DEDUP_REMOVED lines=49> */
[----:B------:R3:W1:Y:S02]  /*09a0*/  SYNCS.EXCH.64 URZ, [UR4+0x198], UR6 ;  /* 0x0001980604ff75b2 */ /* 0x0006640008000100 */
[----:B---34-:R-:W-:Y:S01]  /*09b0*/  NOP ;  /* 0x0000000000007918 */ /* 0x018fe20000000000 */
.L_x_10:
[----:B------:R-:W-:Y:S05]  /*09c0*/  BSYNC.RECONVERGENT B0 ;  /* 0x0000000000007941 */ /* 0x000fea0003800200 */
.L_x_9:
[----:B------:R-:W3:Y:S01]  /*09d0*/  SHFL.IDX PT, R0, R77, RZ, 0x1f ;  /* 0x00001fff4d007589 */ /* 0x000ee200000e0000 */
[----:B------:R-:W-:Y:S01]  /*09e0*/  NOP ;  /* 0x0000000000007918 */ /* 0x000fe20000000000 */
[----:B---3--:R-:W-:-:S13]  /*09f0*/  ISETP.NE.AND P0, PT, R0, 0x1, PT ;  /* 0x000000010000780c */ /* 0x008fda0003f05270 */
[----:B------:R-:W-:Y:S05]  /*0a00*/  @P0 BRA `(.L_x_11) ;  /* 0x0000000000440947 */ /* 0x000fea0003800000 */
        /* <DEDUP_REMOVED lines=10> */
[----:B------:R-:W-:Y:S01]  /*0ab0*/  ELECT P0, URZ, PT ;  /* 0x0000000000ff782f */ /* 0x000fe20003800000 */
[----:B------:R-:W3:Y:S02]  /*0ac0*/  FENCE.VIEW.ASYNC.S ;  /* 0x00000000000073c6 */ /* 0x000ee40000000000 */
[----:B---3--:R3:W4:Y:S08]  /*0ad0*/  SYNCS.EXCH.64 URZ, [UR4+0x1a0], UR8 ;  /* 0x0001a00804ff75b2 */ /* 0x0087300008000100 */
[----:B------:R3:W1:Y:S01]  /*0ae0*/  SYNCS.EXCH.64 URZ, [UR4+0x1b0], UR6 ;  /* 0x0001b00604ff75b2 */ /* 0x0006620008000100 */
[----:B------:R3:W1:Y:S01]  /*0af0*/  SYNCS.EXCH.64 URZ, [UR4+0x1a8], UR8 ;  /* 0x0001a80804ff75b2 */ /* 0x0006620008000100 */
[----:B------:R3:W1:Y:S01]  /*0b00*/  SYNCS.EXCH.64 URZ, [UR4+0x1b8], UR6 ;  /* 0x0001b80604ff75b2 */ /* 0x0006620008000100 */
[----:B------:R-:W-:Y:S01]  /*0b10*/  NOP ;  /* 0x0000000000007918 */ /* 0x000fe20000000000 */
.L_x_11:
[----:B------:R-:W2:Y:S01]  /*0b20*/  SHFL.IDX PT, R0, R77, RZ, 0x1f ;  /* 0x00001fff4d007589 */ /* 0x000ea200000e0000 */
[----:B------:R-:W-:Y:S01]  /*0b30*/  NOP ;  /* 0x0000000000007918 */ /* 0x000fe20000000000 */
[----:B--2---:R-:W-:-:S13]  /*0b40*/  ISETP.NE.AND P0, PT, R0, 0x3, PT ;  /* 0x000000030000780c */ /* 0x004fda0003f05270 */
[----:B------:R-:W-:Y:S05]  /*0b50*/  @P0 BRA `(.L_x_12) ;  /* 0x00000000002c0947 */ /* 0x000fea0003800000 */
[----:B---3--:R-:W-:Y:S01]  /*0b60*/  UMOV UR6, 0x400 ;  /* 0x0000040000067882 */ /* 0x008fe20000000000 */
[----:B------:R-:W-:Y:S01]  /*0b70*/  UMOV UR4, 0x20 ;  /* 0x0000002000047882 */ /* 0x000fe20000000000 */
[----:B------:R-:W-:Y:S02]  /*0b80*/  ULEA UR6, UR46, UR6, 0x18 ;  /* 0x000000062e067291 */ /* 0x000fe4000f8ec0ff */
[----:B------:R-:W-:-:S04]  /*0b90*/  UIADD3 UR4, UPT, UPT, -UR4, 0x100000, URZ ;  /* 0x0010000004047890 */ /* 0x000fc8000fffe1ff */
[----:B------:R-:W-:Y:S02]  /*0ba0*/  USHF.L.U32 UR5, UR4, 0xb, URZ ;  /* 0x0000000b04057899 */ /* 0x000fe400080006ff */
[----:B------:R-:W-:Y:S01]  /*0bb0*/  USHF.L.U32 UR4, UR4, 0x1, URZ ;  /* 0x0000000104047899 */ /* 0x000fe200080006ff */
[----:B------:R-:W-:Y:S01]  /*0bc0*/  ELECT P0, URZ, PT ;  /* 0x0000000000ff782f */ /* 0x000fe20003800000 */
[----:B------:R-:W2:Y:S10]  /*0bd0*/  FENCE.VIEW.ASYNC.S ;  /* 0x00000000000073c6 */ /* 0x000eb40000000000 */
[----:B--2---:R2:W3:Y:S01]  /*0be0*/  SYNCS.EXCH.64 URZ, [UR6+0x1c0], UR4 ;  /* 0x0001c00406ff75b2 */ /* 0x0044e20008000100 */
[----:B------:R2:W1:Y:S01]  /*0bf0*/  SYNCS.EXCH.64 URZ, [UR6+0x1c8], UR4 ;  /* 0x0001c80406ff75b2 */ /* 0x0004620008000100 */
[----:B------:R-:W-:Y:S01]  /*0c00*/  NOP ;  /* 0x0000000000007918 */ /* 0x000fe20000000000 */
.L_x_12:
[----:B------:R-:W4:Y:S01]  /*0c10*/  SHFL.IDX PT, R0, R77, RZ, 0x1f ;  /* 0x00001fff4d007589 */ /* 0x000f2200000e0000 */
[----:B------:R-:W-:Y:S01]  /*0c20*/  NOP ;  /* 0x0000000000007918 */ /* 0x000fe20000000000 */
[----:B----4-:R-:W-:-:S13]  /*0c30*/  ISETP.NE.AND P0, PT, R0, 0x4, PT ;  /* 0x000000040000780c */ /* 0x010fda0003f05270 */
[----:B------:R-:W-:Y:S05]  /*0c40*/  @P0 BRA `(.L_x_13) ;  /* 0x0000000000480947 */ /* 0x000fea0003800000 */
[----:B--23--:R-:W-:Y:S01]  /*0c50*/  UMOV UR4, 0x720 ;  /* 0x0000072000047882 */ /* 0x00cfe20000000000 */
[----:B------:R-:W-:Y:S01]  /*0c60*/  UMOV UR6, 0x400 ;  /* 0x0000040000067882 */ /* 0x000fe20000000000 */
[----:B------:R-:W-:Y:S01]  /*0c70*/  USEL UR4, UR4, 0x620, UP4 ;  /* 0x0000062004047887 */ /* 0x000fe2000a000000 */
        /* <DEDUP_REMOVED lines=9> */
[----:B------:R-:W2:Y:S02]  /*0d10*/  FENCE.VIEW.ASYNC.S ;  /* 0x00000000000073c6 */ /* 0x000ea40000000000 */
[----:B--2---:R4:W2:Y:S08]  /*0d20*/  SYNCS.EXCH.64 URZ, [UR6+0x1d0], UR8 ;  /* 0x0001d00806ff75b2 */ /* 0x0048b00008000100 */
[----:B------:R4:W3:Y:S01]  /*0d30*/  SYNCS.EXCH.64 URZ, [UR6+0x1e0], UR4 ;  /* 0x0001e00406ff75b2 */ /* 0x0008e20008000100 */
[----:B------:R4:W1:Y:S01]  /*0d40*/  SYNCS.EXCH.64 URZ, [UR6+0x1d8], UR8 ;  /* 0x0001d80806ff75b2 */ /* 0x0008620008000100 */
[----:B------:R4:W1:Y:S02]  /*0d50*/  SYNCS.EXCH.64 URZ, [UR6+0x1e8], UR4 ;  /* 0x0001e80406ff75b2 */ /* 0x0008640008000100 */
[----:B----4-:R-:W-:Y:S01]  /*0d60*/  NOP ;  /* 0x0000000000007918 */ /* 0x010fe20000000000 */
.L_x_13:
[----:B------:R-:W4:Y:S01]  /*0d70*/  SHFL.IDX PT, R0, R77, RZ, 0x1f ;  /* 0x00001fff4d007589 */ /* 0x000f2200000e0000 */
[----:B------:R-:W-:Y:S01]  /*0d80*/  NOP ;  /* 0x0000000000007918 */ /* 0x000fe20000000000 */
[----:B----4-:R-:W-:-:S13]  /*0d90*/  ISETP.NE.AND P0, PT, R0, 0x5, PT ;  /* 0x000000050000780c */ /* 0x010fda0003f05270 */
[----:B------:R-:W-:Y:S05]  /*0da0*/  @P0 BRA `(.L_x_14) ;  /* 0x0000000000540947 */ /* 0x000fea0003800000 */
[----:B--23--:R-:W-:Y:S01]  /*0db0*/  UMOV UR4, 0x400 ;  /* 0x0000040000047882 */ /* 0x00cfe20000000000 */
        /* <DEDUP_REMOVED lines=14> */
[----:B------:R4:W1:Y:S01]  /*0ea0*/  SYNCS.EXCH.64 URZ, [UR4+0x218], UR8 ;  /* 0x0002180804ff75b2 */ /* 0x0008620008000100 */
[----:B------:R4:W1:Y:S01]  /*0eb0*/  SYNCS.EXCH.64 URZ, [UR4+0x200], UR6 ;  /* 0x0002000604ff75b2 */ /* 0x0008620008000100 */
[----:B------:R4:W1:Y:S01]  /*0ec0*/  SYNCS.EXCH.64 URZ, [UR4+0x220], UR8 ;  /* 0x0002200804ff75b2 */ /* 0x0008620008000100 */
[----:B------:R4:W1:Y:S01]  /*0ed0*/  SYNCS.EXCH.64 URZ, [UR4+0x208], UR6 ;  /* 0x0002080604ff75b2 */ /* 0x0008620008000100 */
[----:B------:R4:W1:Y:S02]  /*0ee0*/  SYNCS.EXCH.64 URZ, [UR4+0x228], UR8 ;  /* 0x0002280804ff75b2 */ /* 0x0008640008000100 */
[----:B----4-:R-:W-:Y:S01]  /*0ef0*/  NOP ;  /* 0x0000000000007918 */ /* 0x010fe20000000000 */
.L_x_14:
[----:B------:R-:W4:Y:S01]  /*0f00*/  SHFL.IDX PT, R0, R77, RZ, 0x1f ;  /* 0x00001fff4d007589 */ /* 0x000f2200000e0000 */
[----:B------:R-:W-:Y:S01]  /*0f10*/  ISETP.NE.OR P1, PT, RZ, UR18, !P1 ;  /* 0x00000012ff007c0c */ /* 0x000fe2000cf25670 */
[----:B------:R-:W-:Y:S01]  /*0f20*/  NOP ;  /* 0x0000000000007918 */ /* 0x000fe20000000000 */
[----:B----4-:R-:W-:-:S13]  /*0f30*/  ISETP.NE.AND P0, PT, R0, 0x3, PT ;  /* 0x000000030000780c */ /* 0x010fda0003f05270 */
[----:B------:R-:W-:Y:S05]  /*0f40*/  @P0 BRA `(.L_x_15) ;  /* 0x0000000000340947 */ /* 0x000fea0003800000 */
[----:B--23--:R-:W-:Y:S01]  /*0f50*/  UMOV UR4, 0x400 ;  /* 0x0000040000047882 */ /* 0x00cfe20000000000 */
[----:B------:R-:W-:Y:S01]  /*0f60*/  UMOV UR6, 0x20 ;  /* 0x0000002000067882 */ /* 0x000fe20000000000 */
[----:B------:R-:W-:Y:S02]  /*0f70*/  ULEA UR4, UR46, UR4, 0x18 ;  /* 0x000000042e047291 */ /* 0x000fe4000f8ec0ff */
[----:B------:R-:W-:-:S04]  /*0f80*/  UIADD3 UR6, UPT, UPT, -UR6, 0x100000, URZ ;  /* 0x0010000006067890 */ /* 0x000fc8000fffe1ff */
[----:B------:R-:W-:Y:S02]  /*0f90*/  USHF.L.U32 UR7, UR6, 0xb, URZ ;  /* 0x0000000b06077899 */ /* 0x000fe400080006ff */
[----:B------:R-:W-:Y:S01]  /*0fa0*/  USHF.L.U32 UR6, UR6, 0x1, URZ ;  /* 0x0000000106067899 */ /* 0x000fe200080006ff */
[----:B------:R-:W-:Y:S01]  /*0fb0*/  ELECT P0, URZ, PT ;  /* 0x0000000000ff782f */ /* 0x000fe20003800000 */
[----:B------:R-:W2:Y:S10]  /*0fc0*/  FENCE.VIEW.ASYNC.S ;  /* 0x00000000000073c6 */ /* 0x000eb40000000000 */
[----:B--2---:R4:W2:Y:S01]  /*0fd0*/  SYNCS.EXCH.64 URZ, [UR4+0x230], UR6 ;  /* 0x0002300604ff75b2 */ /* 0x0048a20008000100 */
[----:B------:R4:W3:Y:S01]  /*0fe0*/  SYNCS.EXCH.64 URZ, [UR4+0x240], UR6 ;  /* 0x0002400604ff75b2 */ /* 0x0008e20008000100 */
[----:B------:R4:W1:Y:S01]  /*0ff0*/  SYNCS.EXCH.64 URZ, [UR4+0x238], UR6 ;  /* 0x0002380604ff75b2 */ /* 0x0008620008000100 */
[----:B------:R4:W1:Y:S02]  /*1000*/  SYNCS.EXCH.64 URZ, [UR4+0x248], UR6 ;  /* 0x0002480604ff75b2 */ /* 0x0008640008000100 */
[----:B----4-:R-:W-:Y:S01]  /*1010*/  NOP ;  /* 0x0000000000007918 */ /* 0x010fe20000000000 */
.L_x_15:
[----:B------:R-:W-:Y:S01]  /*1020*/  VOTEU.ALL UP0, P1 ;  /* 0x0000000000ff7886 */ /* 0x000fe20000800000 */
[----:B--23--:R-:W-:Y:S01]  /*1030*/  UMOV UR4, 0x20 ;  /* 0x0000002000047882 */ /* 0x00cfe20000000000 */
[----:B------:R-:W2:Y:S01]  /*1040*/  LDCU UR7, c[0x0][0x36c] ;  /* 0x00006d80ff0777ac */ /* 0x000ea20008000800 */
[----:B------:R-:W-:Y:S01]  /*1050*/  NOP ;  /* 0x0000000000007918 */ /* 0x000fe20000000000 */
[----:B------:R-:W-:Y:S01]  /*1060*/  LOP3.LUT R0, R87, 0x1f, RZ, 0xc0, !PT ;  /* 0x0000001f57007812 */ /* 0x000fe200078ec0ff */
[----:B------:R-:W-:Y:S01]  /*1070*/  @!UP0 UMOV UR6, 0x400 ;  /* 0x0000040000068882 */ /* 0x000fe20000000000 */
[----:B------:R-:W-:-:S04]  /*1080*/  @!UP0 UIADD3 UR4, UPT, UPT, -UR4, 0x100000, URZ ;  /* 0x0010000004048890 */ /* 0x000fc8000fffe1ff */
[----:B------:R-:W-:Y:S02]  /*1090*/  @!UP0 USHF.L.U32 UR5, UR4, 0xb, URZ ;  /* 0x0000000b04058899 */ /* 0x000fe400080006ff */
[----:B------:R-:W-:Y:S02]  /*10a0*/  @!UP0 USHF.L.U32 UR4, UR4, 0x1, URZ ;  /* 0x0000000104048899 */ /* 0x000fe400080006ff */
[----:B------:R-:W-:Y:S01]  /*10b0*/  @!UP0 ULEA UR6, UR46, UR6, 0x18 ;  /* 0x000000062e068291 */ /* 0x000fe2000f8ec0ff */
[----:B------:R-:W-:Y:S01]  /*10c0*/  VOTEU.ALL UP0, P1 ;  /* 0x0000000000ff7886 */ /* 0x000fe20000800000 */
[----:B------:R-:W-:Y:S02]  /*10d0*/  UISETP.NE.AND UP5, UPT, UR18, URZ, UPT ;  /* 0x000000ff1200728c */ /* 0x000fe4000bfa5270 */
[----:B--2---:R-:W-:Y:S01]  /*10e0*/  UISETP.EQ.U32.AND UP6, UPT, UR7, 0x1, UPT ;  /* 0x000000010700788c */ /* 0x004fe2000bfc2070 */
[----:B------:R-:W2:Y:S07]  /*10f0*/  FENCE.VIEW.ASYNC.S ;  /* 0x00000000000073c6 */ /* 0x000eae0000000000 */
[----:B--2---:R2:W3:Y:S01]  /*1100*/  @!UP0 SYNCS.EXCH.64 URZ, [UR6+0x250], UR4 ;  /* 0x0002500406ff85b2 */ /* 0x0044e20008000100 */
[----:B------:R-:W-:Y:S05]  /*1110*/  BRA.U !UP6, `(.L_x_16) ;  /* 0x000000010e087547 */ /* 0x000fea000b800000 */
[----:B-1-3--:R-:W-:Y:S01]  /*1120*/  UCGABAR_ARV ;  /* 0x00000000000079c7 */ /* 0x00afe20008000000 */
[----:B------:R-:W-:Y:S05]  /*1130*/  BRA `(.L_x_17) ;  /* 0x0000000000047947 */ /* 0x000fea0003800000 */
.L_x_16:
[----:B-1-3--:R-:W-:Y:S01]  /*1140*/  NOP ;  /* 0x0000000000007918 */ /* 0x00afe20000000000 */
.L_x_17:
[----:B------:R-:W1:Y:S01]  /*1150*/  S2UR UR31, SR_CTAID.X ;  /* 0x00000000001f79c3 */ /* 0x000e620000002500 */
[----:B------:R-:W-:-:S05]  /*1160*/  CS2R.32 R78, SR_CgaSize ;  /* 0x00000000004e7805 */ /* 0x000fca0000008a00 */
[----:B------:R-:W-:-:S05]  /*1170*/  IMAD R78, R78, -0xa0, RZ ;  /* 0xffffff604e4e7824 */ /* 0x000fca00078e02ff */
[----:B--2---:R-:W-:-:S14]  /*1180*/  R2UR UR5, R78 ;  /* 0x000000004e0572ca */ /* 0x004fdc00000e0000 */
[----:B------:R-:W2:Y:S01]  /*1190*/  LDCU UR5, c[0x0][UR5+0x2b0] ;  /* 0x00005600050577ac */ /* 0x000ea20008000800 */
[----:B------:R-:W-:-:S05]  /*11a0*/  CS2R.32 R78, SR_CgaSize ;  /* 0x00000000004e7805 */ /* 0x000fca0000008a00 */
[----:B------:R-:W-:-:S05]  /*11b0*/  IMAD R78, R78, -0xa0, RZ ;  /* 0xffffff604e4e7824 */ /* 0x000fca00078e02ff */
[----:B------:R-:W-:-:S14]  /*11c0*/  R2UR UR4, R78 ;  /* 0x000000004e0472ca */ /* 0x000fdc00000e0000 */
[----:B------:R-:W3:Y:S01]  /*11d0*/  LDCU UR4, c[0x0][UR4+0x2b4] ;  /* 0x00005680040477ac */ /* 0x000ee20008000800 */
[----:B------:R-:W4:Y:S01]  /*11e0*/  S2UR UR30, SR_CTAID.Y ;  /* 0x00000000001e79c3 */ /* 0x000f220000002600 */
[----:B------:R-:W-:-:S05]  /*11f0*/  CS2R.32 R78, SR_CgaSize ;  /* 0x00000000004e7805 */ /* 0x000fca0000008a00 */
[----:B------:R-:W-:-:S05]  /*1200*/  IMAD R78, R78, -0xa0, RZ ;  /* 0xffffff604e4e7824 */ /* 0x000fca00078e02ff */
[----:B------:R-:W-:-:S14]  /*1210*/  R2UR UR7, R78 ;  /* 0x000000004e0772ca */ /* 0x000fdc00000e0000 */
[----:B------:R-:W3:Y:S01]  /*1220*/  LDCU UR7, c[0x0][UR7+0x2a4] ;  /* 0x00005480070777ac */ /* 0x000ee20008000800 */
[----:B------:R-:W-:-:S05]  /*1230*/  CS2R.32 R78, SR_CgaSize ;  /* 0x00000000004e7805 */ /* 0x000fca0000008a00 */
[----:B------:R-:W-:-:S05]  /*1240*/  IMAD R78, R78, -0xa0, RZ ;  /* 0xffffff604e4e7824 */ /* 0x000fca00078e02ff */
[----:B------:R-:W-:-:S14]  /*1250*/  R2UR UR63, R78 ;  /* 0x000000004e3f72ca */ /* 0x000fdc00000e0000 */
[----:B------:R-:W3:Y:S01]  /*1260*/  LDCU UR63, c[0x0][UR63+0x2a0] ;  /* 0x000054003f3f77ac */ /* 0x000ee20008000800 */
[----:B------:R-:W-:Y:S01]  /*1270*/  UISETP.GT.U32.AND UP0, UPT, UR33, 0xffff, UPT ;  /* 0x0000ffff2100788c */ /* 0x000fe2000bf04070 */
[----:B------:R-:W3:Y:S01]  /*1280*/  LDCU UR19, c[0x0][0xb24] ;  /* 0x00016480ff1377ac */ /* 0x000ee20008000800 */
[----:B------:R-:W3:Y:S01]  /*1290*/  LDCU UR42, c[0x0][0xb24] ;  /* 0x00016480ff2a77ac */ /* 0x000ee20008000800 */
[----:B-1----:R-:W-:Y:S01]  /*12a0*/  I2FP.F32.U32 R3, UR31 ;  /* 0x0000001f00037c45 */ /* 0x002fe20008201000 */
[----:B------:R-:W1:Y:S04]  /*12b0*/  LDCU UR24, c[0x0][0xb30] ;  /* 0x00016600ff1877ac */ /* 0x000e680008000800 */
[----:B--2---:R-:W-:Y:S01]  /*12c0*/  FMUL R3, R3, UR5 ;  /* 0x0000000503037c20 */ /* 0x004fe20008400000 */
[----:B------:R-:W-:Y:S01]  /*12d0*/  USHF.L.U32 UR23, UR46, 0x9, URZ ;  /* 0x000000092e177899 */ /* 0x000fe200080006ff */
[----:B----4-:R-:W-:Y:S01]  /*12e0*/  I2FP.F32.U32 R2, UR30 ;  /* 0x0000001e00027c45 */ /* 0x010fe20008201000 */
[----:B------:R-:W-:-:S03]  /*12f0*/  USHF.L.U32 UR47, UR31, 0x6, URZ ;  /* 0x000000061f2f7899 */ /* 0x000fc600080006ff */
[----:B------:R-:W2:Y:S01]  /*1300*/  F2I.U32.TRUNC.NTZ R3, R3 ;  /* 0x0000000300037305 */ /* 0x000ea2000020f000 */
[----:B------:R-:W-:Y:S01]  /*1310*/  USEL UR22, UR33, 0xffff, !UP0 ;  /* 0x0000ffff21167887 */ /* 0x000fe2000c000000 */
[----:B---3--:R-:W-:-:S06]  /*1320*/  FMUL R2, R2, UR4 ;  /* 0x0000000402027c20 */ /* 0x008fcc0008400000 */
[----:B------:R-:W3:Y:S01]  /*1330*/  F2I.U32.TRUNC.NTZ R2, R2 ;  /* 0x0000000200027305 */ /* 0x000ee2000020f000 */
[----:B--2---:R-:W-:Y:S02]  /*1340*/  R2UR UR4, R3 ;  /* 0x00000000030472ca */ /* 0x004fe400000e0000 */
[----:B------:R-:W-:Y:S02]  /*1350*/  PRMT R3, RZ, 0x7610, R3 ;  /* 0x00007610ff037816 */ /* 0x000fe40000000003 */
[----:B---3--:R-:W-:Y:S02]  /*1360*/  R2UR UR6, R2 ;  /* 0x00000000020672ca */ /* 0x008fe400000e0000 */
[----:B------:R-:W-:-:S07]  /*1370*/  PRMT R2, RZ, 0x7610, R2 ;  /* 0x00007610ff027816 */ /* 0x000fce0000000002 */
[----:B------:R-:W-:-:S04]  /*1380*/  UIADD3 UR5, UPT, UPT, -UR4, URZ, URZ ;  /* 0x000000ff04057290 */ /* 0x000fc8000fffe1ff */
[----:B------:R-:W-:Y:S02]  /*1390*/  UIMAD UR63, UR63, UR5, UR31 ;  /* 0x000000053f3f72a4 */ /* 0x000fe4000f8e021f */
[----:B------:R-:W-:-:S04]  /*13a0*/  UIADD3 UR4, UPT, UPT, -UR6, URZ, URZ ;  /* 0x000000ff06047290 */ /* 0x000fc8000fffe1ff */
[----:B------:R-:W-:-:S06]  /*13b0*/  UIMAD UR4, UR7, UR4, UR30 ;  /* 0x00000004070472a4 */ /* 0x000fcc000f8e021e */
[----:B------:R-:W-:Y:S01]  /*13c0*/  IMAD.U32 R78, RZ, RZ, UR4 ;  /* 0x00000004ff4e7e24 */ /* 0x000fe2000f8e00ff */
[----:B-1----:R-:W-:Y:S06]  /*13d0*/  BRA.U UP5, `(.L_x_18) ;  /* 0x0000000105687547 */ /* 0x002fec000b800000 */
[----:B------:R-:W-:Y:S01]  /*13e0*/  R2UR UR4, R78 ;  /* 0x000000004e0472ca */ /* 0x000fe200000e0000 */
[----:B------:R-:W-:-:S12]  /*13f0*/  ULOP3.LUT UR5, UR63, 0x4, URZ, 0x3c, !UPT ;  /* 0x000000043f057892 */ /* 0x000fd8000f8e3cff */
[----:B------:R-:W-:Y:S02]  /*1400*/  UISETP.NE.AND UP0, UPT, UR4, URZ, UPT ;  /* 0x000000ff0400728c */ /* 0x000fe4000bf05270 */
[----:B------:R-:W-:Y:S02]  /*1410*/  ULOP3.LUT UR4, UR63, 0x2, URZ, 0x3c, !UPT ;  /* 0x000000023f047892 */ /* 0x000fe4000f8e3cff */
[----:B------:R-:W-:-:S04]  /*1420*/  UISETP.GT.U32.AND UP2, UPT, UR63, 0x1, UP0 ;  /* 0x000000013f00788c */ /* 0x000fc80008744070 */
[----:B------:R-:W-:Y:S02]  /*1430*/  USEL UR8, URZ, 0x1, UP2 ;  /* 0x00000001ff087887 */ /* 0x000fe40009000000 */
[----:B------:R-:W-:Y:S02]  /*1440*/  USEL UR7, URZ, 0x2, UP2 ;  /* 0x00000002ff077887 */ /* 0x000fe40009000000 */
[----:B------:R-:W-:Y:S02]  /*1450*/  UISETP.GT.U32.AND UP2, UPT, UR4, 0x1, UP0 ;  /* 0x000000010400788c */ /* 0x000fe40008744070 */
[----:B------:R-:W-:Y:S02]  /*1460*/  ULOP3.LUT UR4, UR63, 0x6, URZ, 0x3c, !UPT ;  /* 0x000000063f047892 */ /* 0x000fe4000f8e3cff */
[----:B------:R-:W-:Y:S02]  /*1470*/  USEL UR6, URZ, 0x4, UP2 ;  /* 0x00000004ff067887 */ /* 0x000fe40009000000 */
[----:B------:R-:W-:-:S02]  /*1480*/  USEL UR9, URZ, 0x8, UP2 ;  /* 0x00000008ff097887 */ /* 0x000fc40009000000 */
[----:B------:R-:W-:Y:S02]  /*1490*/  UISETP.GT.U32.AND UP2, UPT, UR5, 0x1, UP0 ;  /* 0x000000010500788c */ /* 0x000fe40008744070 */
[----:B------:R-:W-:Y:S02]  /*14a0*/  UISETP.GT.U32.AND UP0, UPT, UR4, 0x1, UP0 ;  /* 0x000000010400788c */ /* 0x000fe40008704070 */
[----:B------:R-:W-:Y:S02]  /*14b0*/  USEL UR4, URZ, 0x10, UP2 ;  /* 0x00000010ff047887 */ /* 0x000fe40009000000 */
[----:B------:R-:W-:Y:S02]  /*14c0*/  UIADD3 UR5, UPT, UPT, UR6, UR7, UR8 ;  /* 0x0000000706057290 */ /* 0x000fe4000fffe008 */
[----:B------:R-:W-:Y:S02]  /*14d0*/  USEL UR7, URZ, 0x40, UP0 ;  /* 0x00000040ff077887 */ /* 0x000fe40008000000 */
[----:B------:R-:W-:-:S02]  /*14e0*/  USEL UR8, URZ, 0x20, UP2 ;  /* 0x00000020ff087887 */ /* 0x000fc40009000000 */
[----:B------:R-:W-:Y:S02]  /*14f0*/  UIADD3 UR5, UPT, UPT, UR4, UR5, UR9 ;  /* 0x0000000504057290 */ /* 0x000fe4000fffe009 */
[----:B------:R-:W-:Y:S02]  /*1500*/  ULOP3.LUT UR4, UR63, 0xfffffffe, URZ, 0xc0, !UPT ;  /* 0xfffffffe3f047892 */ /* 0x000fe4000f8ec0ff */
[----:B------:R-:W-:Y:S02]  /*1510*/  USEL UR6, URZ, 0x80, UP0 ;  /* 0x00000080ff067887 */ /* 0x000fe40008000000 */
[----:B------:R-:W-:-:S03]  /*1520*/  UIADD3 UR5, UPT, UPT, UR7, UR5, UR8 ;  /* 0x0000000507057290 */ /* 0x000fc6000fffe008 */
[----:B------:R-:W-:Y:S01]  /*1530*/  UMOV UR7, 0x3 ;  /* 0x0000000300077882 */ /* 0x000fe20000000000 */
[----:B------:R-:W-:Y:S02]  /*1540*/  UIADD3 UR5, UPT, UPT, UR5, UR6, URZ ;  /* 0x0000000605057290 */ /* 0x000fe4000fffe0ff */
[----:B------:R-:W-:-:S04]  /*1550*/  USHF.L.U32 UR4, UR7, UR4, URZ ;  /* 0x0000000407047299 */ /* 0x000fc800080006ff */
[----:B------:R-:W-:Y:S02]  /*1560*/  MOV R3, UR5 ;  /* 0x0000000500037c02 */ /* 0x000fe40008000f00 */
[----:B------:R-:W-:-:S07]  /*1570*/  IMAD.U32 R2, RZ, RZ, UR4 ;  /* 0x00000004ff027e24 */ /* 0x000fce000f8e00ff */
.L_x_18:
[----:B------:R-:W1:Y:S01]  /*1580*/  S2UR UR36, SR_CTAID.Z ;  /* 0x00000000002479c3 */ /* 0x000e620000002700 */
[----:B------:R-:W-:Y:S01]  /*1590*/  UISETP.GE.AND UP0, UPT, UR19, 0x1, UPT ;  /* 0x000000011300788c */ /* 0x000fe2000bf06270 */
[----:B------:R-:W-:-:S08]  /*15a0*/  UMOV UR25, 0x55 ;  /* 0x0000005500197882 */ /* 0x000fd00000000000 */
[----:B------:R-:W-:Y:S05]  /*15b0*/  BRA.U !UP0, `(.L_x_19) ;  /* 0x0000000108d07547 */ /* 0x000fea000b800000 */
[----:B------:R-:W2:Y:S01]  /*15c0*/  LDCU.128 UR12, c[0x0][0xb10] ;  /* 0x00016200ff0c77ac */ /* 0x000ea20008000c00 */
[----:B------:R-:W3:Y:S01]  /*15d0*/  LDCU UR6, c[0x0][0x370] ;  /* 0x00006e00ff0677ac */ /* 0x000ee20008000800 */
[----:B------:R-:W4:Y:S01]  /*15e0*/  LDCU UR7, c[0x0][0x374] ;  /* 0x00006e80ff0777ac */ /* 0x000f220008000800 */
[----:B------:R-:W1:Y:S01]  /*15f0*/  LDCU UR20, c[0x0][0xb0c] ;  /* 0x00016180ff1477ac */ /* 0x000e620008000800 */
[----:B------:R-:W1:Y:S01]  /*1600*/  LDCU UR21, c[0x0][0xb20] ;  /* 0x00016400ff1577ac */ /* 0x000e620008000800 */
[----:B------:R-:W1:Y:S01]  /*1610*/  LDCU.64 UR8, c[0x0][0xb28] ;  /* 0x00016500ff0877ac */ /* 0x000e620008000a00 */
[----:B--2---:R-:W-:Y:S02]  /*1620*/  UISETP.NE.AND UP3, UPT, UR14, 0x1, UPT ;  /* 0x000000010e00788c */ /* 0x004fe4000bf65270 */
[----:B----4-:R-:W-:Y:S02]  /*1630*/  UIMAD.WIDE.U32 UR10, UR7, UR15, URZ ;  /* 0x0000000f070a72a5 */ /* 0x010fe4000f8e00ff */
[----:B---3--:R-:W-:-:S02]  /*1640*/  UIMAD.WIDE.U32 UR16, UR6, UR12, URZ ;  /* 0x0000000c061072a5 */ /* 0x008fc4000f8e00ff */
[----:B-1----:R-:W-:Y:S02]  /*1650*/  UISETP.NE.AND UP0, UPT, UR20, 0x1, UPT ;  /* 0x000000011400788c */ /* 0x002fe4000bf05270 */
[----:B------:R-:W-:Y:S01]  /*1660*/  UIMAD.WIDE.U32 UR4, UR31, UR12, URZ ;  /* 0x0000000c1f0472a5 */ /* 0x000fe2000f8e00ff */
[----:B------:R-:W-:Y:S02]  /*1670*/  UMOV UR10, UR11 ;  /* 0x0000000b000a7c82 */ /* 0x000fe40008000000 */
[----:B------:R-:W-:Y:S01]  /*1680*/  UMOV UR16, UR17 ;  /* 0x0000001100107c82 */ /* 0x000fe20008000000 */
[----:B------:R-:W-:Y:S02]  /*1690*/  @UP3 USHF.R.U32.HI UR7, URZ, UR21, UR10 ;  /* 0x00000015ff073299 */ /* 0x000fe4000801160a */
[----:B------:R-:W-:Y:S02]  /*16a0*/  UISETP.NE.AND UP2, UPT, UR19, 0x1, UPT ;  /* 0x000000011300788c */ /* 0x000fe4000bf45270 */
[----:B------:R-:W-:-:S02]  /*16b0*/  USHF.R.U32.HI UR5, URZ, UR13, UR5 ;  /* 0x0000000dff057299 */ /* 0x000fc40008011605 */
[----:B------:R-:W-:Y:S02]  /*16c0*/  @UP0 USHF.R.U32.HI UR6, URZ, UR13, UR16 ;  /* 0x0000000dff060299 */ /* 0x000fe40008011610 */
[----:B------:R-:W-:Y:S02]  /*16d0*/  UIMAD.WIDE.U32 UR12, UR30, UR15, URZ ;  /* 0x0000000f1e0c72a5 */ /* 0x000fe4000f8e00ff */
[----:B------:R-:W-:Y:S02]  /*16e0*/  UIMAD.WIDE.U32 UR10, UR7, UR8, URZ ;  /* 0x00000008070a72a5 */ /* 0x000fe4000f8e00ff */
[----:B------:R-:W-:Y:S02]  /*16f0*/  UIMAD.WIDE.U32 UR16, UR6, UR8, URZ ;  /* 0x00000008061072a5 */ /* 0x000fe4000f8e00ff */
[----:B------:R-:W-:Y:S01]  /*1700*/  USEL UR5, UR31, UR5, !UP0 ;  /* 0x000000051f057287 */ /* 0x000fe2000c000000 */
[----:B------:R-:W-:Y:S02]  /*1710*/  UMOV UR4, UR13 ;  /* 0x0000000d00047c82 */ /* 0x000fe40008000000 */
[----:B------:R-:W-:Y:S01]  /*1720*/  UMOV UR10, UR11 ;  /* 0x0000000b000a7c82 */ /* 0x000fe20008000000 */
[----:B------:R-:W-:-:S02]  /*1730*/  USHF.R.U32.HI UR4, URZ, UR21, UR4 ;  /* 0x00000015ff047299 */ /* 0x000fc40008011604 */
[----:B------:R-:W-:Y:S01]  /*1740*/  @UP2 USHF.R.U32.HI UR7, URZ, UR9, UR10 ;  /* 0x00000009ff072299 */ /* 0x000fe2000801160a */
[----:B------:R-:W-:Y:S01]  /*1750*/  UMOV UR16, UR17 ;  /* 0x0000001100107c82 */ /* 0x000fe20008000000 */
[----:B------:R-:W-:Y:S02]  /*1760*/  USEL UR4, UR30, UR4, !UP3 ;  /* 0x000000041e047287 */ /* 0x000fe4000d800000 */
[----:B------:R-:W-:Y:S02]  /*1770*/  @UP2 USHF.R.U32.HI UR6, URZ, UR9, UR16 ;  /* 0x00000009ff062299 */ /* 0x000fe40008011610 */
[----:B------:R-:W-:Y:S02]  /*1780*/  UIMAD UR7, UR7, UR19, URZ ;  /* 0x00000013070772a4 */ /* 0x000fe4000f8e02ff */
[----:B------:R-:W-:Y:S02]  /*1790*/  UIMAD UR12, UR6, UR19, URZ ;  /* 0x00000013060c72a4 */ /* 0x000fe4000f8e02ff */
[----:B------:R-:W-:-:S02]  /*17a0*/  UISETP.GE.AND UP0, UPT, UR4, UR7, UPT ;  /* 0x000000070400728c */ /* 0x000fc4000bf06270 */
[----:B------:R-:W-:Y:S02]  /*17b0*/  UIMAD.WIDE.U32 UR10, UR4, UR8, URZ ;  /* 0x00000008040a72a5 */ /* 0x000fe4000f8e00ff */
[----:B------:R-:W-:Y:S02]  /*17c0*/  UISETP.GE.OR UP0, UPT, UR5, UR12, UP0 ;  /* 0x0000000c0500728c */ /* 0x000fe40008706670 */
[----:B------:R-:W-:Y:S02]  /*17d0*/  UIMAD.WIDE.U32 UR12, UR5, UR8, URZ ;  /* 0x00000008050c72a5 */ /* 0x000fe4000f8e00ff */
[----:B------:R-:W-:Y:S01]  /*17e0*/  UIADD3 UR10, UPT, UPT, -UR4, URZ, URZ ;  /* 0x000000ff040a7290 */ /* 0x000fe2000fffe1ff */
[----:B------:R-:W-:Y:S01]  /*17f0*/  UMOV UR8, UR11 ;  /* 0x0000000b00087c82 */ /* 0x000fe20008000000 */
[----:B------:R-:W-:Y:S02]  /*1800*/  UIADD3 UR11, UPT, UPT, -UR5, URZ, URZ ;  /* 0x000000ff050b7290 */ /* 0x000fe4000fffe1ff */
[----:B------:R-:W-:-:S03]  /*1810*/  USHF.R.U32.HI UR8, URZ, UR9, UR8 ;  /* 0x00000009ff087299 */ /* 0x000fc60008011608 */
[----:B------:R-:W-:Y:S01]  /*1820*/  @!UP0 UMOV UR7, UR13 ;  /* 0x0000000d00078c82 */ /* 0x000fe20008000000 */
[----:B------:R-:W-:Y:S02]  /*1830*/  UIMAD UR30, UR14, UR10, UR30 ;  /* 0x0000000a0e1e72a4 */ /* 0x000fe4000f8e021e */
[----:B------:R-:W-:Y:S02]  /*1840*/  USEL UR8, UR4, UR8, !UP2 ;  /* 0x0000000804087287 */ /* 0x000fe4000d000000 */
[----:B------:R-:W-:Y:S02]  /*1850*/  @!UP0 USHF.R.U32.HI UR7, URZ, UR9, UR7 ;  /* 0x00000009ff078299 */ /* 0x000fe40008011607 */
[----:B------:R-:W-:Y:S02]  /*1860*/  UIADD3 UR9, UPT, UPT, -UR8, URZ, URZ ;  /* 0x000000ff08097290 */ /* 0x000fe4000fffe1ff */
[----:B------:R-:W-:Y:S02]  /*1870*/  @!UP0 USEL UR7, UR5, UR7, !UP2 ;  /* 0x0000000705078287 */ /* 0x000fe4000d000000 */
[----:B------:R-:W-:-:S02]  /*1880*/  UIMAD UR9, UR19, UR9, UR4 ;  /* 0x00000009130972a4 */ /* 0x000fc4000f8e0204 */
[----:B------:R-:W-:Y:S02]  /*1890*/  @!UP0 UIADD3 UR8, UPT, UPT, UR8, -UR7, URZ ;  /* 0x8000000708088290 */ /* 0x000fe4000fffe0ff */
[----:B------:R-:W-:Y:S02]  /*18a0*/  @!UP0 UIMAD UR6, UR9, UR6, UR7 ;  /* 0x00000006090682a4 */ /* 0x000fe4000f8e0207 */
[----:B------:R-:W-:Y:S02]  /*18b0*/  @!UP0 UIMAD UR4, UR8, UR19, UR5 ;  /* 0x00000013080482a4 */ /* 0x000fe4000f8e0205 */
[----:B------:R-:W-:Y:S02]  /*18c0*/  UIMAD UR31, UR20, UR11, UR31 ;  /* 0x0000000b141f72a4 */ /* 0x000fe4000f8e021f */
[----:B------:R-:W-:Y:S01]  /*18d0*/  UIMAD UR30, UR4, UR14, UR30 ;  /* 0x0000000e041e72a4 */ /* 0x000fe2000f8e021e */
[----:B------:R-:W-:Y:S02]  /*18e0*/  @!UP0 UMOV UR5, UR6 ;  /* 0x0000000600058c82 */ /* 0x000fe40008000000 */
[----:B------:R-:W-:-:S12]  /*18f0*/  UIMAD UR31, UR5, UR20, UR31 ;  /* 0x00000014051f72a4 */ /* 0x000fd8000f8e021f */
.L_x_19:
[----:B------:R-:W-:Y:S02]  /*1900*/  UISETP.NE.AND UP2, UPT, UR24, 0x1, UPT ;  /* 0x000000011800788c */ /* 0x000fe4000bf45270 */
[----:B------:R-:W-:Y:S02]  /*1910*/  ULOP3.LUT UR22, UR22, 0xffff, URZ, 0xc0, !UPT ;  /* 0x0000ffff16167892 */ /* 0x000fe4000f8ec0ff */
[----:B------:R-:W-:Y:S02]  /*1920*/  UISETP.NE.AND UP0, UPT, UR18, 0x2, UPT ;  /* 0x000000021200788c */ /* 0x000fe4000bf05270 */
[----:B------:R-:W-:Y:S02]  /*1930*/  ULOP3.LUT UR23, UR23, 0xc00, URZ, 0xc0, !UPT ;  /* 0x00000c0017177892 */ /* 0x000fe4000f8ec0ff */
[----:B------:R-:W-:Y:S02]  /*1940*/  ULOP3.LUT UR47, UR47, 0x40, URZ, 0xc0, !UPT ;  /* 0x000000402f2f7892 */ /* 0x000fe4000f8ec0ff */
[----:B------:R-:W-:Y:S01]  /*1950*/  USHF.L.U32 UR22, UR25, UR22, URZ ;  /* 0x0000001619167299 */ /* 0x000fe200080006ff */
[----:B------:R-:W-:Y:S11]  /*1960*/  BRA.U UP2, `(.L_x_20) ;  /* 0x0000000102407547 */ /* 0x000ff6000b800000 */
[----:B------:R-:W2:Y:S01]  /*1970*/  LDCU.128 UR8, c[0x0][0xb10] ;  /* 0x00016200ff0877ac */ /* 0x000ea20008000c00 */
[----:B------:R-:W3:Y:S01]  /*1980*/  LDCU UR12, c[0x0][0xb0c] ;  /* 0x00016180ff0c77ac */ /* 0x000ee20008000800 */
[----:B------:R-:W4:Y:S01]  /*1990*/  LDCU UR13, c[0x0][0xb20] ;  /* 0x00016400ff0d77ac */ /* 0x000f220008000800 */
[----:B--2---:R-:W-:Y:S02]  /*19a0*/  UIMAD.WIDE.U32 UR4, UR31, UR8, URZ ;  /* 0x000000081f0472a5 */ /* 0x004fe4000f8e00ff */
[----:B------:R-:W-:Y:S02]  /*19b0*/  UIMAD.WIDE.U32 UR6, UR30, UR11, URZ ;  /* 0x0000000b1e0672a5 */ /* 0x000fe4000f8e00ff */
[----:B---3--:R-:W-:Y:S02]  /*19c0*/  UISETP.NE.AND UP2, UPT, UR12, 0x1, UPT ;  /* 0x000000010c00788c */ /* 0x008fe4000bf45270 */
[----:B------:R-:W-:-:S03]  /*19d0*/  USHF.R.U32.HI UR5, URZ, UR9, UR5 ;  /* 0x00000009ff057299 */ /* 0x000fc60008011605 */
[----:B------:R-:W-:Y:S01]  /*19e0*/  UMOV UR4, UR7 ;  /* 0x0000000700047c82 */ /* 0x000fe20008000000 */
[----:B------:R-:W-:Y:S02]  /*19f0*/  USEL UR5, UR31, UR5, !UP2 ;  /* 0x000000051f057287 */ /* 0x000fe4000d000000 */
[----:B------:R-:W-:Y:S02]  /*1a00*/  UISETP.NE.AND UP2, UPT, UR10, 0x1, UPT ;  /* 0x000000010a00788c */ /* 0x000fe4000bf45270 */
[----:B----4-:R-:W-:-:S04]  /*1a10*/  USHF.R.U32.HI UR4, URZ, UR13, UR4 ;  /* 0x0000000dff047299 */ /* 0x010fc80008011604 */
[----:B------:R-:W-:-:S04]  /*1a20*/  USEL UR4, UR30, UR4, !UP2 ;  /* 0x000000041e047287 */ /* 0x000fc8000d000000 */
[----:B------:R-:W-:Y:S02]  /*1a30*/  UIADD3 UR6, UPT, UPT, UR5, -UR4, URZ ;  /* 0x8000000405067290 */ /* 0x000fe4000fffe0ff */
[----:B------:R-:W-:Y:S02]  /*1a40*/  UIADD3 UR4, UPT, UPT, -UR5, UR4, URZ ;  /* 0x0000000405047290 */ /* 0x000fe4000fffe1ff */
[----:B------:R-:W-:Y:S02]  /*1a50*/  UIMAD UR30, UR6, UR10, UR30 ;  /* 0x0000000a061e72a4 */ /* 0x000fe4000f8e021e */
[----:B------:R-:W-:-:S12]  /*1a60*/  UIMAD UR31, UR4, UR12, UR31 ;  /* 0x0000000c041f72a4 */ /* 0x000fd8000f8e021f */
.L_x_20:
[----:B------:R-:W-:Y:S05]  /*1a70*/  BRA.U !UP6, `(.L_x_21) ;  /* 0x000000010e0c7547 */ /* 0x000fea000b800000 */
[----:B------:R-:W-:Y:S01]  /*1a80*/  UCGABAR_WAIT ;  /* 0x0000000000007dc7 */ /* 0x000fe20008000000 */
[----:B------:R-:W-:Y:S01]  /*1a90*/  CCTL.IVALL ;  /* 0x00000000ff00798f */ /* 0x000fe20002000000 */
[----:B------:R-:W-:Y:S05]  /*1aa0*/  BRA `(.L_x_22) ;  /* 0x0000000000047947 */ /* 0x000fea0003800000 */
.L_x_21:
[----:B------:R-:W-:Y:S06]  /*1ab0*/  BAR.SYNC.DEFER_BLOCKING 0x0 ;  /* 0x0000000000007b1d */ /* 0x000fec0000010000 */
.L_x_22:
[----:B------:R-:W-:Y:S05]  /*1ac0*/  BRA.U UP0, `(.L_x_23) ;  /* 0x0000001d00f07547 */ /* 0x000fea000b800000 */
[----:B------:R-:W2:Y:S01]  /*1ad0*/  LDCU UR6, c[0x0][0x38c] ;  /* 0x00007180ff0677ac */ /* 0x000ea20008000800 */
[----:B------:R-:W-:Y:S01]  /*1ae0*/  PLOP3.LUT P1, PT, PT, PT, UP4, 0x80, 0x8 ;  /* 0x000000000008781c */ /* 0x000fe20003f2f048 */
[----:B------:R-:W-:Y:S01]  /*1af0*/  IMAD.MOV.U32 R12, RZ, RZ, 0x1 ;  /* 0x00000001ff0c7424 */ /* 0x000fe200078e00ff */
[----:B------:R-:W-:Y:S02]  /*1b00*/  ISETP.NE.AND P2, PT, R0, RZ, P3 ;  /* 0x000000ff0000720c */ /* 0x000fe40001f45270 */
[----:B------:R-:W-:Y:S02]  /*1b10*/  CS2R R10, SRZ ;  /* 0x00000000000a7805 */ /* 0x000fe4000001ff00 */
[----:B------:R-:W-:Y:S01]  /*1b20*/  PLOP3.LUT P1, PT, P1, PT, PT, 0x8, 0x80 ;  /* 0x000000000080781c */ /* 0x000fe20000f2e170 */
[----:B------:R-:W-:Y:S01]  /*1b30*/  IMAD.MOV.U32 R9, RZ, RZ, RZ ;  /* 0x000000ffff097224 */ /* 0x000fe200078e00ff */
[----:B------:R-:W3:Y:S01]  /*1b40*/  LDCU UR39, c[0x0][0x370] ;  /* 0x00006e00ff2777ac */ /* 0x000ee20008000800 */
[----:B------:R-:W-:Y:S01]  /*1b50*/  IMAD.MOV.U32 R8, RZ, RZ, 0x1 ;  /* 0x00000001ff087424 */ /* 0x000fe200078e00ff */
[----:B------:R-:W4:Y:S01]  /*1b60*/  LDCU.64 UR26, c[0x0][0x348] ;  /* 0x00006900ff1a77ac */ /* 0x000f220008000a00 */
[----:B------:R-:W-:Y:S01]  /*1b70*/  ULEA.HI UR44, UR23, UR47, URZ, 0x1a ;  /* 0x0000002f172c7291 */ /* 0x000fe2000f8fd0ff */
[----:B------:R-:W1:Y:S01]  /*1b80*/  LDCU UR38, c[0x0][0x374] ;  /* 0x00006e80ff2677ac */ /* 0x000e620008000800 */
[----:B--2---:R-:W-:-:S02]  /*1b90*/  UIADD3 UR5, UPT, UPT, UR6, 0x3f, URZ ;  /* 0x0000003f06057890 */ /* 0x004fc4000fffe0ff */
[----:B------:R-:W-:Y:S02]  /*1ba0*/  UIADD3 UR48, UPT, UPT, UR6, 0x7e, URZ ;  /* 0x0000007e06307890 */ /* 0x000fe4000fffe0ff */
[----:B------:R-:W-:Y:S01]  /*1bb0*/  USHF.R.S32.HI UR4, URZ, 0x1f, UR5 ;  /* 0x0000001fff047899 */ /* 0x000fe20008011405 */
[----:B------:R-:W-:-:S03]  /*1bc0*/  UMOV UR7, URZ ;  /* 0x000000ff00077c82 */ /* 0x000fc60008000000 */
[----:B------:R-:W-:Y:S02]  /*1bd0*/  ULEA.HI UR4, UR4, UR5, URZ, 0x6 ;  /* 0x0000000504047291 */ /* 0x000fe4000f8f30ff */
[----:B------:R-:W-:Y:S02]  /*1be0*/  UIADD3 UR5, UPT, UPT, UR6, -0x1, URZ ;  /* 0xffffffff06057890 */ /* 0x000fe4000fffe0ff */
[----:B------:R-:W-:Y:S02]  /*1bf0*/  USHF.R.S32.HI UR41, URZ, 0x6, UR4 ;  /* 0x00000006ff297899 */ /* 0x000fe40008011404 */
[----:B------:R-:W-:Y:S02]  /*1c00*/  UISETP.GE.U32.AND UP1, UPT, UR5, -0x7f, UPT ;  /* 0xffffff810500788c */ /* 0x000fe4000bf26070 */
[----:B------:R-:W-:-:S04]  /*1c10*/  UISETP.LT.U32.AND UP0, UPT, UR41, 0x1a, UPT ;  /* 0x0000001a2900788c */ /* 0x000fc8000bf01070 */
[----:B------:R-:W-:Y:S02]  /*1c20*/  USEL UR40, UR41, 0x1a, UP0 ;  /* 0x0000001a29287887 */ /* 0x000fe40008000000 */
[----:B------:R-:W-:Y:S02]  /*1c30*/  UISETP.NE.AND UP0, UPT, UR18, URZ, UPT ;  /* 0x000000ff1200728c */ /* 0x000fe4000bf05270 */
[----:B------:R-:W-:Y:S02]  /*1c40*/  UIADD3 UR4, UPT, UPT, UR40, -0x1, URZ ;  /* 0xffffffff28047890 */ /* 0x000fe4000fffe0ff */
[----:B------:R-:W-:Y:S02]  /*1c50*/  @UP1 UIADD3 UR4, UPT, UPT, UR40, URZ, URZ ;  /* 0x000000ff28041290 */ /* 0x000fe4000fffe0ff */
[----:B------:R-:W-:Y:S02]  /*1c60*/  USEL UR24, UR43, 0x2, UP0 ;  /* 0x000000022b187887 */ /* 0x000fe40008000000 */
[----:B------:R-:W-:-:S02]  /*1c70*/  UIADD3 UR45, UPT, UPT, UR41, -UR40, URZ ;  /* 0x80000028292d7290 */ /* 0x000fc4000fffe0ff */
[----:B------:R-:W-:Y:S02]  /*1c80*/  UIADD3 UR28, UPT, UPT, UR4, 0x1, URZ ;  /* 0x00000001041c7890 */ /* 0x000fe4000fffe0ff */
[----:B-1-34-:R-:W-:-:S12]  /*1c90*/  UIADD3 UR43, UPT, UPT, -UR4, URZ, URZ ;  /* 0x000000ff042b7290 */ /* 0x01afd8000fffe1ff */
.L_x_43:
[----:B------:R-:W-:Y:S01]  /*1ca0*/  UISETP.NE.AND UP0, UPT, UR46, URZ, UPT ;  /* 0x000000ff2e00728c */ /* 0x000fe2000bf05270 */
[----:B------:R-:W1:Y:S08]  /*1cb0*/  S2UR UR46, SR_CgaCtaId ;  /* 0x00000000002e79c3 */ /* 0x000e700000008800 */
[----:B------:R-:W-:Y:S05]  /*1cc0*/  BRA.U UP0, `(.L_x_24) ;  /* 0x0000000100347547 */ /* 0x000fea000b800000 */
[----:B------:R-:W2:Y:S01]  /*1cd0*/  S2R R0, SR_CgaCtaId ;  /* 0x0000000000007919 */ /* 0x000ea20000008800 */
[----:B------:R-:W-:-:S04]  /*1ce0*/  MOV R2, 0x400 ;  /* 0x0000040000027802 */ /* 0x000fc80000000f00 */
[----:B--2---:R-:W-:Y:S02]  /*1cf0*/  LEA R0, R0, R2, 0x18 ;  /* 0x0000000200007211 */ /* 0x004fe400078ec0ff */
[----:B------:R-:W-:-:S03]  /*1d00*/  SHF.L.U32 R2, R8, 0x1f, RZ ;  /* 0x0000001f08027819 */ /* 0x000fc600000006ff */
[----:B------:R-:W-:-:S04]  /*1d10*/  IMAD R0, R9, 0x8, R0 ;  /* 0x0000000809007824 */ /* 0x000fc800078e0200 */
[----:B------:R-:W2:Y:S02]  /*1d20*/  SYNCS.PHASECHK.TRANS64.TRYWAIT P0, [R0+URZ+0x240], R2 ;  /* 0x00024002000075a7 */ /* 0x000ea400080011ff */
[----:B--2---:R-:W-:Y:S05]  /*1d30*/  @!P0 BRA `(.L_x_25) ;  /* 0x0000007000788947 */ /* 0x004fea0003800000 */
.L_x_146:
[----:B------:R-:W-:Y:S01]  /*1d40*/  VIADD R9, R9, 0x1 ;  /* 0x0000000109097836 */ /* 0x000fe20000000000 */
[----:B------:R2:W-:Y:S04]  /*1d50*/  SYNCS.ARRIVE.TRANS64.A1T0 RZ, [R0+URZ+0x230], RZ ;  /* 0x000230ff00ff79a7 */ /* 0x0005e800081000ff */
[----:B------:R-:W-:-:S04]  /*1d60*/  ISETP.NE.AND P0, PT, R9, 0x2, PT ;  /* 0x000000020900780c */ /* 0x000fc80003f05270 */
[----:B------:R-:W-:Y:S02]  /*1d70*/  SEL R9, R9, RZ, P0 ;  /* 0x000000ff09097207 */ /* 0x000fe40000000000 */
[----:B--2---:R-:W-:-:S04]  /*1d80*/  SEL R0, RZ, 0x1, P0 ;  /* 0x00000001ff007807 */ /* 0x004fc80000000000 */
[----:B------:R-:W-:-:S07]  /*1d90*/  LOP3.LUT R8, R8, R0, RZ, 0x3c, !PT ;  /* 0x0000000008087212 */ /* 0x000fce00078e3cff */
.L_x_24:
[----:B------:R-:W-:Y:S01]  /*1da0*/  UMOV UR6, 0x400 ;  /* 0x0000040000067882 */ /* 0x000fe20000000000 */
[----:B------:R-:W-:Y:S01]  /*1db0*/  UISETP.GE.U32.AND UP0, UPT, UR48, 0x7f, UPT ;  /* 0x0000007f3000788c */ /* 0x000fe2000bf06070 */
[----:B------:R-:W-:Y:S01]  /*1dc0*/  SHF.L.U32 R0, R12, 0x1f, RZ ;  /* 0x0000001f0c007819 */ /* 0x000fe200000006ff */
[----:B-1----:R-:W-:Y:S02]  /*1dd0*/  ULEA UR6, UR46, UR6, 0x18 ;  /* 0x000000062e067291 */ /* 0x002fe4000f8ec0ff */
[----:B------:R-:W-:Y:S02]  /*1de0*/  ULEA UR11, UR30, UR44, 0x7 ;  /* 0x0000002c1e0b7291 */ /* 0x000fe4000f8e38ff */
[----:B------:R-:W-:Y:S01]  /*1df0*/  ULEA UR4, UR7, UR6, 0x3 ;  /* 0x0000000607047291 */ /* 0x000fe2000f8e18ff */
[----:B------:R-:W-:-:S08]  /*1e00*/  UMOV UR13, URZ ;  /* 0x000000ff000d7c82 */ /* 0x000fd00008000000 */
[----:B------:R1:W2:Y:S01]  /*1e10*/  SYNCS.PHASECHK.TRANS64.TRYWAIT P0, [UR4+0xd0], R0 ;  /* 0x0000d000ff0075a7 */ /* 0x0002a20008001104 */
[----:B------:R-:W-:-:S04]  /*1e20*/  ULEA.HI UR4, UR31, UR31, URZ, 0x1 ;  /* 0x0000001f1f047291 */ /* 0x000fc8000f8f08ff */
[----:B------:R-:W-:-:S04]  /*1e30*/  USHF.L.U32 UR4, UR4, 0x6, URZ ;  /* 0x0000000604047899 */ /* 0x000fc800080006ff */
[----:B------:R-:W-:Y:S01]  /*1e40*/  ULOP3.LUT UR35, UR47, 0xffffff80, UR4, 0xf8, !UPT ;  /* 0xffffff802f237892 */ /* 0x000fe2000f8ef804 */
[----:B------:R-:W-:Y:S11]  /*1e50*/  BRA.U !UP0, `(.L_x_26) ;  /* 0x0000000108c47547 */ /* 0x000ff6000b800000 */
[----:B------:R-:W-:Y:S01]  /*1e60*/  UMOV UR16, UR43 ;  /* 0x0000002b00107c82 */ /* 0x000fe20008000000 */
[----:B------:R-:W-:Y:S01]  /*1e70*/  UMOV UR4, UR7 ;  /* 0x0000000700047c82 */ /* 0x000fe20008000000 */
[----:B------:R-:W-:-:S05]  /*1e80*/  UMOV UR34, URZ ;  /* 0x000000ff00227c82 */ /* 0x000fca0008000000 */
.L_x_32:
[----:B------:R-:W-:Y:S01]  /*1e90*/  ULEA UR33, UR4, UR6, 0x3 ;  /* 0x0000000604217291 */ /* 0x000fe2000f8e18ff */
[----:B------:R-:W-:Y:S01]  /*1ea0*/  @P3 MOV R2, 0x4000 ;  /* 0x0000400000023802 */ /* 0x000fe20000000f00 */
[----:B--234-:R-:W-:Y:S10]  /*1eb0*/  @P0 BRA `(.L_x_27) ;  /* 0x00000000000c0947 */ /* 0x01cff40003800000 */
[----:B------:R-:W-:-:S04]  /*1ec0*/  SHF.L.U32 R3, R12, 0x1f, RZ ;  /* 0x0000001f0c037819 */ /* 0x000fc800000006ff */
[----:B------:R-:W2:Y:S02]  /*1ed0*/  SYNCS.PHASECHK.TRANS64.TRYWAIT P0, [UR33+0xd0], R3 ;  /* 0x0000d003ff0075a7 */ /* 0x000ea40008001121 */
[----:B--2---:R-:W-:Y:S05]  /*1ee0*/  @!P0 BRA `(.L_x_28) ;  /* 0x0000007000208947 */ /* 0x004fea0003800000 */
.L_x_27:
[----:B------:R2:W-:Y:S01]  /*1ef0*/  @P3 SYNCS.ARRIVE.TRANS64 RZ, [UR33], R2 ;  /* 0x00000002ffff39a7 */ /* 0x0005e20008000021 */
[----:B------:R-:W-:Y:S02]  /*1f00*/  ULOP3.LUT UR5, UR24, 0x2, URZ, 0xfc, !UPT ;  /* 0x0000000218057892 */ /* 0x000fe4000f8efcff */
[----:B------:R-:W-:Y:S02]  /*1f10*/  UIADD3 UR16, UPT, UPT, UR16, 0x1, URZ ;  /* 0x0000000110107890 */ /* 0x000fe4000fffe0ff */
[----:B------:R-:W-:Y:S02]  /*1f20*/  UISETP.NE.AND UP0, UPT, UR5, 0x2, UPT ;  /* 0x000000020500788c */ /* 0x000fe4000bf05270 */
[----:B------:R-:W-:-:S07]  /*1f30*/  UISETP.NE.AND UP2, UPT, UR16, 0x1, UPT ;  /* 0x000000011000788c */ /* 0x000fce000bf45270 */
[----:B------:R-:W-:Y:S05]  /*1f40*/  BRA.U UP0, `(.L_x_29) ;  /* 0x0000000100047547 */ /* 0x000fea000b800000 */
[----:B------:R-:W-:Y:S05]  /*1f50*/  BPT.TRAP 0x1 ;  /* 0x000000040000795c */ /* 0x000fea0000300000 */
.L_x_29:
[----:B------:R-:W-:Y:S04]  /*1f60*/  BSSY.RECONVERGENT B0, `(.L_x_30) ;  /* 0x0000003000007945 */ /* 0x000fe80003800200 */
[----:B------:R-:W-:Y:S05]  /*1f70*/  @!P2 BRA `(.L_x_31) ;  /* 0x000000000004a947 */ /* 0x000fea0003800000 */
[----:B------:R-:W-:Y:S05]  /*1f80*/  BPT.TRAP 0x1 ;  /* 0x000000040000795c */ /* 0x000fea0000300000 */
.L_x_31:
[----:B------:R-:W-:Y:S05]  /*1f90*/  BSYNC.RECONVERGENT B0 ;  /* 0x0000000000007941 */ /* 0x000fea0003800200 */
.L_x_30:
[----:B------:R-:W-:Y:S02]  /*1fa0*/  UIADD3 UR5, UPT, UPT, UR4, 0x1, URZ ;  /* 0x0000000104057890 */ /* 0x000fe4000fffe0ff */
[----:B------:R-:W-:Y:S02]  /*1fb0*/  USHF.L.U32 UR32, UR4, 0xc, URZ ;  /* 0x0000000c04207899 */ /* 0x000fe400080006ff */
[----:B------:R-:W-:Y:S02]  /*1fc0*/  UISETP.NE.AND UP0, UPT, UR5, 0x1a, UPT ;  /* 0x0000001a0500788c */ /* 0x000fe4000bf05270 */
[----:B------:R-:W-:Y:S02]  /*1fd0*/  UIADD3 UR14, UP1, UPT, UR26, 0x80, URZ ;  /* 0x000000801a0e7890 */ /* 0x000fe4000ff3e0ff */
[----:B------:R-:W-:Y:S02]  /*1fe0*/  USEL UR8, URZ, 0x1, UP0 ;  /* 0x00000001ff087887 */ /* 0x000fe40008000000 */
[----:B------:R-:W-:-:S02]  /*1ff0*/  USEL UR7, UR5, URZ, UP0 ;  /* 0x000000ff05077287 */ /* 0x000fc40008000000 */
[----:B------:R-:W-:Y:S02]  /*2000*/  UIADD3 UR4, UP0, UPT, UR26, 0x180, URZ ;  /* 0x000001801a047890 */ /* 0x000fe4000ff1e0ff */
[----:B------:R-:W-:Y:S01]  /*2010*/  ULEA UR5, UR7, UR6, 0x3 ;  /* 0x0000000607057291 */ /* 0x000fe2000f8e18ff */
[----:B------:R-:W-:Y:S01]  /*2020*/  LOP3.LUT R12, R12, UR8, RZ, 0x3c, !PT ;  /* 0x000000080c0c7c12 */ /* 0x000fe2000f8e3cff */
[----:B------:R-:W-:Y:S02]  /*2030*/  ULOP3.LUT UR8, UR32, UR23, URZ, 0xfc, !UPT ;  /* 0x0000001720087292 */ /* 0x000fe4000f8efcff */
[----:B------:R-:W-:Y:S01]  /*2040*/  ULOP3.LUT UR33, UR33, 0xfefffff8, URZ, 0xc0, !UPT ;  /* 0xfefffff821217892 */ /* 0x000fe2000f8ec0ff */
[----:B-1----:R-:W-:Y:S01]  /*2050*/  SHF.L.U32 R0, R12, 0x1f, RZ ;  /* 0x0000001f0c007819 */ /* 0x002fe200000006ff */
[----:B------:R-:W-:Y:S02]  /*2060*/  UIADD3.X UR15, UPT, UPT, URZ, UR27, URZ, UP1, !UPT ;  /* 0x0000001bff0f7290 */ /* 0x000fe40008ffe4ff */
[----:B------:R-:W-:Y:S01]  /*2070*/  UIADD3 UR32, UPT, UPT, UR6, 0x4400, UR32 ;  /* 0x0000440006207890 */ /* 0x000fe2000fffe020 */
[----:B------:R3:W4:Y:S01]  /*2080*/  SYNCS.PHASECHK.TRANS64.TRYWAIT P0, [UR5+0xd0], R0 ;  /* 0x0000d000ff0075a7 */ /* 0x0007220008001105 */
[----:B------:R-:W-:-:S02]  /*2090*/  UIADD3 UR8, UPT, UPT, UR6, 0x1e400, UR8 ;  /* 0x0001e40006087890 */ /* 0x000fc4000fffe008 */
[----:B------:R-:W-:Y:S02]  /*20a0*/  UIADD3.X UR5, UPT, UPT, URZ, UR27, URZ, UP0, !UPT ;  /* 0x0000001bff057290 */ /* 0x000fe400087fe4ff */
[----:B------:R-:W-:Y:S01]  /*20b0*/  UPRMT UR13, URZ, 0x5410, UR22 ;  /* 0x00005410ff0d7896 */ /* 0x000fe20008000016 */
[----:B------:R-:W-:Y:S01]  /*20c0*/  UMOV UR18, 0x0 ;  /* 0x0000000000127882 */ /* 0x000fe20000000000 */
[----:B------:R-:W-:Y:S01]  /*20d0*/  UMOV UR19, 0x10000000 ;  /* 0x1000000000137882 */ /* 0x000fe20000000000 */
[----:B------:R-:W-:Y:S01]  /*20e0*/  UMOV UR10, UR34 ;  /* 0x00000022000a7c82 */ /* 0x000fe20008000000 */
[----:B------:R-:W-:Y:S01]  /*20f0*/  UMOV UR12, UR36 ;  /* 0x00000024000c7c82 */ /* 0x000fe20008000000 */
[----:B------:R-:W-:Y:S01]  /*2100*/  UMOV UR9, UR33 ;  /* 0x0000002100097c82 */ /* 0x000fe20008000000 */
[----:B------:R1:W-:Y:S03]  /*2110*/  UTMALDG.3D.2CTA [UR32], [UR14], desc[UR18] ;  /* 0x000012200e0075b4 */ /* 0x0003e60008211000 */
[----:B------:R2:W-:Y:S01]  /*2120*/  UTMALDG.3D.MULTICAST.2CTA [UR8], [UR4], UR13, desc[UR18] ;  /* 0x00001208040073b4 */ /* 0x0005e2000821180d */
[----:B-1----:R-:W-:Y:S01]  /*2130*/  UIADD3 UR34, UPT, UPT, UR34, 0x40, URZ ;  /* 0x0000004022227890 */ /* 0x002fe2000fffe0ff */
[----:B--2---:R-:W-:Y:S01]  /*2140*/  UMOV UR13, UR28 ;  /* 0x0000001c000d7c82 */ /* 0x004fe20008000000 */
[----:B------:R-:W-:Y:S01]  /*2150*/  UMOV UR4, UR7 ;  /* 0x0000000700047c82 */ /* 0x000fe20008000000 */
[----:B------:R-:W-:Y:S09]  /*2160*/  BRA.U UP2, `(.L_x_32) ;  /* 0xfffffffd02487547 */ /* 0x000ff2000b83ffff */
.L_x_26:
[----:B------:R-:W-:Y:S01]  /*2170*/  ULEA UR4, UR7, UR6, 0x3 ;  /* 0x0000000607047291 */ /* 0x000fe2000f8e18ff */
[----:B-1-3--:R-:W-:Y:S01]  /*2180*/  SHF.L.U32 R0, R12, 0x1f, RZ ;  /* 0x0000001f0c007819 */ /* 0x00afe200000006ff */
[----:B------:R-:W-:Y:S01]  /*2190*/  @!P1 SYNCS.ARRIVE.TRANS64.A1T0 RZ, [UR6+0x1c8], RZ ;  /* 0x0001c8ffffff99a7 */ /* 0x000fe20008100006 */
[----:B------:R-:W-:-:S06]  /*21a0*/  UISETP.GT.AND UP0, UPT, UR41, UR40, UPT ;  /* 0x000000282900728c */ /* 0x000fcc000bf04270 */
[----:B--2-4-:R1:W2:Y:S03]  /*21b0*/  SYNCS.PHASECHK.TRANS64.TRYWAIT P0, [UR4+0xd0], R0 ;  /* 0x0000d000ff0075a7 */ /* 0x0142a60008001104 */
[----:B------:R-:W-:Y:S05]  /*21c0*/  BRA.U !UP0, `(.L_x_33) ;  /* 0x0000000108c47547 */ /* 0x000fea000b800000 */
[----:B------:R-:W-:Y:S01]  /*21d0*/  UIADD3 UR25, UPT, UPT, UR45, UR13, URZ ;  /* 0x0000000d2d197290 */ /* 0x000fe2000fffe0ff */
[----:B------:R-:W-:-:S11]  /*21e0*/  UMOV UR4, UR7 ;  /* 0x0000000700047c82 */ /* 0x000fd60008000000 */
.L_x_39:
[----:B------:R-:W-:Y:S01]  /*21f0*/  ULEA UR17, UR4, UR6, 0x3 ;  /* 0x0000000604117291 */ /* 0x000fe2000f8e18ff */
[----:B--2---:R-:W-:Y:S01]  /*2200*/  @P3 MOV R2, 0x4000 ;  /* 0x0000400000023802 */ /* 0x004fe20000000f00 */
[----:B--2-4-:R-:W-:Y:S10]  /*2210*/  @P0 BRA `(.L_x_34) ;  /* 0x00000000000c0947 */ /* 0x014ff40003800000 */
[----:B------:R-:W-:-:S04]  /*2220*/  SHF.L.U32 R3, R12, 0x1f, RZ ;  /* 0x0000001f0c037819 */ /* 0x000fc800000006ff */
[----:B------:R-:W2:Y:S02]  /*2230*/  SYNCS.PHASECHK.TRANS64.TRYWAIT P0, [UR17+0xd0], R3 ;  /* 0x0000d003ff0075a7 */ /* 0x000ea40008001111 */
[----:B--2---:R-:W-:Y:S05]  /*2240*/  @!P0 BRA `(.L_x_35) ;  /* 0x0000006c00608947 */ /* 0x004fea0003800000 */
.L_x_34:
[----:B------:R2:W-:Y:S01]  /*2250*/  @P3 SYNCS.ARRIVE.TRANS64 RZ, [UR17], R2 ;  /* 0x00000002ffff39a7 */ /* 0x0005e20008000011 */
[----:B------:R-:W-:-:S04]  /*2260*/  ULOP3.LUT UR5, UR24, 0x2, URZ, 0xfc, !UPT ;  /* 0x0000000218057892 */ /* 0x000fc8000f8efcff */
[----:B------:R-:W-:-:S09]  /*2270*/  UISETP.NE.AND UP0, UPT, UR5, 0x2, UPT ;  /* 0x000000020500788c */ /* 0x000fd2000bf05270 */
[----:B------:R-:W-:Y:S05]  /*2280*/  BRA.U UP0, `(.L_x_36) ;  /* 0x0000000100047547 */ /* 0x000fea000b800000 */
[----:B------:R-:W-:Y:S05]  /*2290*/  BPT.TRAP 0x1 ;  /* 0x000000040000795c */ /* 0x000fea0000300000 */
.L_x_36:
[----:B------:R-:W-:Y:S04]  /*22a0*/  BSSY.RECONVERGENT B0, `(.L_x_37) ;  /* 0x0000003000007945 */ /* 0x000fe80003800200 */
[----:B------:R-:W-:Y:S05]  /*22b0*/  @!P2 BRA `(.L_x_38) ;  /* 0x000000000004a947 */ /* 0x000fea0003800000 */
[----:B------:R-:W-:Y:S05]  /*22c0*/  BPT.TRAP 0x1 ;  /* 0x000000040000795c */ /* 0x000fea0000300000 */
.L_x_38:
[----:B------:R-:W-:Y:S05]  /*22d0*/  BSYNC.RECONVERGENT B0 ;  /* 0x0000000000007941 */ /* 0x000fea0003800200 */
.L_x_37:
        /* <DEDUP_REMOVED lines=10> */
[----:B------:R-:W-:Y:S01]  /*2380*/  USHF.L.U32 UR18, UR13, 0x6, URZ ;  /* 0x000000060d127899 */ /* 0x000fe200080006ff */
[----:B-1----:R-:W-:Y:S01]  /*2390*/  SHF.L.U32 R0, R12, 0x1f, RZ ;  /* 0x0000001f0c007819 */ /* 0x002fe200000006ff */
[----:B------:R-:W-:Y:S02]  /*23a0*/  ULOP3.LUT UR17, UR17, 0xfefffff8, URZ, 0xc0, !UPT ;  /* 0xfefffff811117892 */ /* 0x000fe4000f8ec0ff */
[----:B------:R-:W-:Y:S01]  /*23b0*/  UIADD3 UR16, UPT, UPT, UR6, 0x4400, UR16 ;  /* 0x0000440006107890 */ /* 0x000fe2000fffe010 */
[----:B------:R3:W4:Y:S01]  /*23c0*/  SYNCS.PHASECHK.TRANS64.TRYWAIT P0, [UR5+0xd0], R0 ;  /* 0x0000d000ff0075a7 */ /* 0x0007220008001105 */
[----:B------:R-:W-:-:S02]  /*23d0*/  UIADD3.X UR5, UPT, UPT, URZ, UR27, URZ, UP1, !UPT ;  /* 0x0000001bff057290 */ /* 0x000fc40008ffe4ff */
[----:B------:R-:W-:Y:S02]  /*23e0*/  UIADD3 UR8, UPT, UPT, UR6, 0x1e400, UR8 ;  /* 0x0001e40006087890 */ /* 0x000fe4000fffe008 */
[----:B------:R-:W-:Y:S02]  /*23f0*/  UPRMT UR21, URZ, 0x5410, UR22 ;  /* 0x00005410ff157896 */ /* 0x000fe40008000016 */
[----:B------:R-:W-:Y:S01]  /*2400*/  UIADD3.X UR15, UPT, UPT, URZ, UR27, URZ, UP0, !UPT ;  /* 0x0000001bff0f7290 */ /* 0x000fe200087fe4ff */
[----:B------:R-:W-:Y:S01]  /*2410*/  UMOV UR30, 0x0 ;  /* 0x00000000001e7882 */ /* 0x000fe20000000000 */
[----:B------:R-:W-:Y:S01]  /*2420*/  UMOV UR31, 0x10000000 ;  /* 0x10000000001f7882 */ /* 0x000fe20000000000 */
[----:B------:R-:W-:Y:S01]  /*2430*/  UMOV UR19, UR35 ;  /* 0x0000002300137c82 */ /* 0x000fe20008000000 */
[----:B------:R-:W-:Y:S01]  /*2440*/  UMOV UR20, UR36 ;  /* 0x0000002400147c82 */ /* 0x000fe20008000000 */
[----:B------:R-:W-:Y:S01]  /*2450*/  UMOV UR12, UR36 ;  /* 0x00000024000c7c82 */ /* 0x000fe20008000000 */
[----:B------:R-:W-:Y:S01]  /*2460*/  UMOV UR9, UR17 ;  /* 0x0000001100097c82 */ /* 0x000fe20008000000 */
[----:B------:R-:W-:Y:S01]  /*2470*/  UMOV UR10, UR18 ;  /* 0x00000012000a7c82 */ /* 0x000fe20008000000 */
[----:B------:R1:W-:Y:S01]  /*2480*/  UTMALDG.3D.2CTA [UR16], [UR4], desc[UR30] ;  /* 0x00001e10040075b4 */ /* 0x0003e20008211000 */
[----:B------:R-:W-:-:S04]  /*2490*/  UIADD3 UR13, UPT, UPT, UR13, 0x1, URZ ;  /* 0x000000010d0d7890 */ /* 0x000fc8000fffe0ff */
[----:B------:R-:W-:Y:S01]  /*24a0*/  UISETP.NE.AND UP0, UPT, UR13, UR25, UPT ;  /* 0x000000190d00728c */ /* 0x000fe2000bf05270 */
[----:B------:R3:W-:Y:S01]  /*24b0*/  UTMALDG.3D.MULTICAST.2CTA [UR8], [UR14], UR21, desc[UR30] ;  /* 0x00001e080e0073b4 */ /* 0x0007e20008211815 */
[----:B-1----:R-:W-:-:S07]  /*24c0*/  UMOV UR4, UR7 ;  /* 0x0000000700047c82 */ /* 0x002fce0008000000 */
[----:B---3--:R-:W-:Y:S05]  /*24d0*/  BRA.U UP0, `(.L_x_39) ;  /* 0xfffffffd00447547 */ /* 0x008fea000b83ffff */
.L_x_33:
[C---:B------:R-:W-:Y:S01]  /*24e0*/  LEA R3, R11.reuse, UR6, 0x3 ;  /* 0x000000060b037c11 */ /* 0x040fe2000f8e18ff */
[----:B------:R-:W-:Y:S01]  /*24f0*/  NOP ;  /* 0x0000000000007918 */ /* 0x000fe20000000000 */
[----:B-1----:R-:W-:Y:S02]  /*2500*/  SHF.L.U32 R0, R10, 0x1f, RZ ;  /* 0x0000001f0a007819 */ /* 0x002fe400000006ff */
[----:B------:R-:W-:Y:S02]  /*2510*/  LEA R4, R11, UR6, 0x4 ;  /* 0x000000060b047c11 */ /* 0x000fe4000f8e20ff */
[----:B--2-4-:R-:W1:Y:S02]  /*2520*/  SYNCS.PHASECHK.TRANS64.TRYWAIT P0, [R3+URZ+0x1d0], R0 ;  /* 0x0001d000030075a7 */ /* 0x014e6400080011ff */
[----:B-1----:R-:W-:Y:S05]  /*2530*/  @!P0 BRA `(.L_x_40) ;  /* 0x0000006800bc8947 */ /* 0x002fea0003800000 */
.L_x_149:
[----:B------:R-:W2:Y:S01]  /*2540*/  LDS.128 R4, [R4+0x260] ;  /* 0x0002600004047984 */ /* 0x000ea20000000c00 */
[----:B------:R-:W-:Y:S01]  /*2550*/  UISETP.GE.AND UP0, UPT, UR42, 0x1, UPT ;  /* 0x000000012a00788c */ /* 0x000fe2000bf06270 */
[----:B------:R-:W-:Y:S01]  /*2560*/  @!PT LDS RZ, [RZ] ;  /* 0x00000000fffff984 */ /* 0x000fe20000000800 */
[----:B------:R-:W-:Y:S01]  /*2570*/  @!PT LDS RZ, [RZ] ;  /* 0x00000000fffff984 */ /* 0x000fe20000000800 */
[----:B------:R-:W-:Y:S01]  /*2580*/  @!PT LDS RZ, [RZ] ;  /* 0x00000000fffff984 */ /* 0x000fe20000000800 */
[----:B------:R-:W-:Y:S01]  /*2590*/  @!PT LDS RZ, [RZ] ;  /* 0x00000000fffff984 */ /* 0x000fe20000000800 */
[----:B------:R3:W-:Y:S06]  /*25a0*/  MEMBAR.ALL.CTA ;  /* 0x0000000000007992 */ /* 0x0007ec0000008000 */
[----:B---3--:R-:W3:Y:S01]  /*25b0*/  FENCE.VIEW.ASYNC.S ;  /* 0x00000000000073c6 */ /* 0x008ee20000000000 */
[----:B--2---:R-:W-:-:S13]  /*25c0*/  LOP3.LUT P0, RZ, R6, 0x1, RZ, 0xc0, !PT ;  /* 0x0000000106ff7812 */ /* 0x004fda000780c0ff */
[----:B---3--:R-:W-:Y:S01]  /*25d0*/  VOTEU.ANY UP1, P0 ;  /* 0x0000000000ff7886 */ /* 0x008fe20000020100 */
[----:B------:R-:W-:-:S13]  /*25e0*/  PLOP3.LUT P0, PT, PT, PT, UP1, 0x80, 0x8 ;  /* 0x000000000008781c */ /* 0x000fda0003f0f018 */
[----:B-1----:R-:W-:Y:S02]  /*25f0*/  @P0 LOP3.LUT R0, R5, 0xffff, RZ, 0xc0, !PT ;  /* 0x0000ffff05000812 */ /* 0x002fe400078ec0ff */
[----:B------:R-:W-:Y:S02]  /*2600*/  @P0 MOV R2, R4 ;  /* 0x0000000400020202 */ /* 0x000fe40000000f00 */
[----:B------:R-:W-:Y:S01]  /*2610*/  @P0 R2UR UR5, R0 ;  /* 0x00000000000502ca */ /* 0x000fe200000e0000 */
[----:B------:R-:W-:Y:S01]  /*2620*/  VIADD R0, R3, 0x1e0 ;  /* 0x000001e003007836 */ /* 0x000fe20000000000 */
[----:B------:R-:W-:Y:S02]  /*2630*/  @P0 SHF.R.U32.HI R4, RZ, 0x10, R5 ;  /* 0x00000010ff040819 */ /* 0x000fe40000011605 */
[----:B------:R-:W-:Y:S02]  /*2640*/  @P0 R2UR UR8, R2 ;  /* 0x00000000020802ca */ /* 0x000fe400000e0000 */
[----:B------:R-:W-:-:S02]  /*2650*/  PRMT R0, RZ, 0x654, R0 ;  /* 0x00000654ff007816 */ /* 0x000fc40000000000 */
[----:B------:R-:W-:Y:S02]  /*2660*/  @P0 R2UR UR4, R4 ;  /* 0x00000000040402ca */ /* 0x000fe400000e0000 */
[----:B------:R1:W-:Y:S03]  /*2670*/  SYNCS.ARRIVE.TRANS64.RED.A1T0 RZ, [R0+URZ], RZ ;  /* 0x000000ff00ff79a7 */ /* 0x0003e600081004ff */
[----:B------:R-:W-:-:S04]  /*2680*/  @UP1 UMOV UR29, UR5 ;  /* 0x00000005001d1c82 */ /* 0x000fc80008000000 */
[----:B------:R-:W-:-:S04]  /*2690*/  @UP1 UMOV UR37, UR8 ;  /* 0x0000000800251c82 */ /* 0x000fc80008000000 */
[----:B------:R-:W-:Y:S01]  /*26a0*/  @UP1 UMOV UR36, UR4 ;  /* 0x0000000400241c82 */ /* 0x000fe20008000000 */
[----:B------:R-:W-:Y:S05]  /*26b0*/  BRA.U !UP0, `(.L_x_41) ;  /* 0x0000000108d47547 */ /* 0x000fea000b800000 */
[----:B------:R-:W2:Y:S01]  /*26c0*/  LDCU.128 UR12, c[0x0][0xb10] ;  /* 0x00016200ff0c77ac */ /* 0x000ea20008000c00 */
[----:B------:R-:W3:Y:S01]  /*26d0*/  LDCU UR30, c[0x0][0xb20] ;  /* 0x00016400ff1e77ac */ /* 0x000ee20008000800 */
[----:B------:R-:W4:Y:S01]  /*26e0*/  LDCU UR25, c[0x0][0xb0c] ;  /* 0x00016180ff1977ac */ /* 0x000f220008000800 */
[----:B------:R-:W1:Y:S01]  /*26f0*/  LDCU.64 UR10, c[0x0][0xb28] ;  /* 0x00016500ff0a77ac */ /* 0x000e620008000a00 */
[----:B------:R-:W-:Y:S02]  /*2700*/  UISETP.NE.AND UP3, UPT, UR42, 0x1, UPT ;  /* 0x000000012a00788c */ /* 0x000fe4000bf65270 */
[----:B--2---:R-:W-:Y:S02]  /*2710*/  UIMAD.WIDE.U32 UR8, UR38, UR15, URZ ;  /* 0x0000000f260872a5 */ /* 0x004fe4000f8e00ff */
[----:B------:R-:W-:Y:S02]  /*2720*/  UIMAD.WIDE.U32 UR4, UR39, UR12, URZ ;  /* 0x0000000c270472a5 */ /* 0x000fe4000f8e00ff */
[----:B------:R-:W-:-:S02]  /*2730*/  UISETP.NE.AND UP0, UPT, UR14, 0x1, UPT ;  /* 0x000000010e00788c */ /* 0x000fc4000bf05270 */
[----:B------:R-:W-:Y:S01]  /*2740*/  UIMAD.WIDE.U32 UR20, UR29, UR15, URZ ;  /* 0x0000000f1d1472a5 */ /* 0x000fe2000f8e00ff */
[----:B------:R-:W-:Y:S02]  /*2750*/  UMOV UR8, UR9 ;  /* 0x0000000900087c82 */ /* 0x000fe40008000000 */
[----:B------:R-:W-:Y:S01]  /*2760*/  UMOV UR4, UR5 ;  /* 0x0000000500047c82 */ /* 0x000fe20008000000 */
[----:B---3--:R-:W-:Y:S02]  /*2770*/  USHF.R.U32.HI UR8, URZ, UR30, UR8 ;  /* 0x0000001eff087299 */ /* 0x008fe40008011608 */
[----:B----4-:R-:W-:Y:S02]  /*2780*/  UISETP.NE.AND UP2, UPT, UR25, 0x1, UPT ;  /* 0x000000011900788c */ /* 0x010fe4000bf45270 */
[----:B------:R-:W-:Y:S02]  /*2790*/  USHF.R.U32.HI UR4, URZ, UR13, UR4 ;  /* 0x0000000dff047299 */ /* 0x000fe40008011604 */
[----:B------:R-:W-:-:S02]  /*27a0*/  USEL UR5, UR38, UR8, !UP0 ;  /* 0x0000000826057287 */ /* 0x000fc4000c000000 */
[----:B------:R-:W-:Y:S02]  /*27b0*/  USEL UR8, UR39, UR4, !UP2 ;  /* 0x0000000427087287 */ /* 0x000fe4000d000000 */
[----:B-1----:R-:W-:Y:S01]  /*27c0*/  UIMAD.WIDE.U32 UR16, UR5, UR10, URZ ;  /* 0x0000000a051072a5 */ /* 0x002fe2000f8e00ff */
[----:B------:R-:W-:Y:S01]  /*27d0*/  UMOV UR4, UR21 ;  /* 0x0000001500047c82 */ /* 0x000fe20008000000 */
[----:B------:R-:W-:Y:S02]  /*27e0*/  UIMAD.WIDE.U32 UR18, UR37, UR12, URZ ;  /* 0x0000000c251272a5 */ /* 0x000fe4000f8e00ff */
[----:B------:R-:W-:-:S03]  /*27f0*/  UIMAD.WIDE.U32 UR20, UR8, UR10, URZ ;  /* 0x0000000a081472a5 */ /* 0x000fc6000f8e00ff */
[----:B------:R-:W-:Y:S01]  /*2800*/  UMOV UR16, UR17 ;  /* 0x0000001100107c82 */ /* 0x000fe20008000000 */
[----:B------:R-:W-:Y:S02]  /*2810*/  USHF.R.U32.HI UR4, URZ, UR30, UR4 ;  /* 0x0000001eff047299 */ /* 0x000fe40008011604 */
[----:B------:R-:W-:Y:S01]  /*2820*/  @UP3 USHF.R.U32.HI UR5, URZ, UR11, UR16 ;  /* 0x0000000bff053299 */ /* 0x000fe20008011610 */
[----:B------:R-:W-:Y:S01]  /*2830*/  UMOV UR18, UR19 ;  /* 0x0000001300127c82 */ /* 0x000fe20008000000 */
[----:B------:R-:W-:Y:S01]  /*2840*/  UMOV UR20, UR21 ;  /* 0x0000001500147c82 */ /* 0x000fe20008000000 */
[----:B------:R-:W-:Y:S02]  /*2850*/  USHF.R.U32.HI UR13, URZ, UR13, UR18 ;  /* 0x0000000dff0d7299 */ /* 0x000fe40008011612 */
[----:B------:R-:W-:Y:S02]  /*2860*/  USEL UR4, UR29, UR4, !UP0 ;  /* 0x000000041d047287 */ /* 0x000fe4000c000000 */
[----:B------:R-:W-:-:S02]  /*2870*/  @UP3 USHF.R.U32.HI UR8, URZ, UR11, UR20 ;  /* 0x0000000bff083299 */ /* 0x000fc40008011614 */
[----:B------:R-:W-:Y:S02]  /*2880*/  UIMAD UR9, UR42, UR5, URZ ;  /* 0x000000052a0972a4 */ /* 0x000fe4000f8e02ff */
[----:B------:R-:W-:Y:S02]  /*2890*/  USEL UR5, UR37, UR13, !UP2 ;  /* 0x0000000d25057287 */ /* 0x000fe4000d000000 */
[----:B------:R-:W-:Y:S02]  /*28a0*/  UIMAD UR12, UR42, UR8, URZ ;  /* 0x000000082a0c72a4 */ /* 0x000fe4000f8e02ff */
[----:B------:R-:W-:Y:S02]  /*28b0*/  UISETP.GE.AND UP0, UPT, UR4, UR9, UPT ;  /* 0x000000090400728c */ /* 0x000fe4000bf06270 */
[----:B------:R-:W-:Y:S02]  /*28c0*/  UIMAD.WIDE.U32 UR16, UR4, UR10, URZ ;  /* 0x0000000a041072a5 */ /* 0x000fe4000f8e00ff */
[----:B------:R-:W-:-:S02]  /*28d0*/  UISETP.GE.OR UP0, UPT, UR5, UR12, UP0 ;  /* 0x0000000c0500728c */ /* 0x000fc40008706670 */
        /* <DEDUP_REMOVED lines=19> */
.L_x_41:
[----:B------:R-:W2:Y:S02]  /*2a10*/  LDCU UR4, c[0x0][0xb30] ;  /* 0x00016600ff0477ac */ /* 0x000ea40008000800 */
[----:B--2---:R-:W-:-:S09]  /*2a20*/  UISETP.NE.AND UP0, UPT, UR4, 0x1, UPT ;  /* 0x000000010400788c */ /* 0x004fd2000bf05270 */
[----:B------:R-:W-:Y:S05]  /*2a30*/  BRA.U UP0, `(.L_x_42) ;  /* 0x0000000100447547 */ /* 0x000fea000b800000 */
[----:B------:R-:W2:Y:S01]  /*2a40*/  LDCU.128 UR12, c[0x0][0xb10] ;  /* 0x00016200ff0c77ac */ /* 0x000ea20008000c00 */
[----:B------:R-:W3:Y:S01]  /*2a50*/  LDCU UR10, c[0x0][0xb0c] ;  /* 0x00016180ff0a77ac */ /* 0x000ee20008000800 */
[----:B------:R-:W4:Y:S01]  /*2a60*/  LDCU UR11, c[0x0][0xb20] ;  /* 0x00016400ff0b77ac */ /* 0x000f220008000800 */
[----:B--2---:R-:W-:Y:S02]  /*2a70*/  UIMAD.WIDE.U32 UR8, UR37, UR12, URZ ;  /* 0x0000000c250872a5 */ /* 0x004fe4000f8e00ff */
[----:B------:R-:W-:Y:S02]  /*2a80*/  UIMAD.WIDE.U32 UR4, UR29, UR15, URZ ;  /* 0x0000000f1d0472a5 */ /* 0x000fe4000f8e00ff */
[----:B---3--:R-:W-:Y:S02]  /*2a90*/  UISETP.NE.AND UP2, UPT, UR10, 0x1, UPT ;  /* 0x000000010a00788c */ /* 0x008fe4000bf45270 */
[----:B------:R-:W-:Y:S01]  /*2aa0*/  UISETP.NE.AND UP0, UPT, UR14, 0x1, UPT ;  /* 0x000000010e00788c */ /* 0x000fe2000bf05270 */
[----:B------:R-:W-:-:S02]  /*2ab0*/  UMOV UR8, UR9 ;  /* 0x0000000900087c82 */ /* 0x000fc40008000000 */
[----:B------:R-:W-:Y:S01]  /*2ac0*/  UMOV UR4, UR5 ;  /* 0x0000000500047c82 */ /* 0x000fe20008000000 */
[----:B------:R-:W-:Y:S02]  /*2ad0*/  USHF.R.U32.HI UR13, URZ, UR13, UR8 ;  /* 0x0000000dff0d7299 */ /* 0x000fe40008011608 */
[----:B----4-:R-:W-:Y:S02]  /*2ae0*/  USHF.R.U32.HI UR4, URZ, UR11, UR4 ;  /* 0x0000000bff047299 */ /* 0x010fe40008011604 */
[----:B------:R-:W-:Y:S02]  /*2af0*/  USEL UR5, UR37, UR13, !UP2 ;  /* 0x0000000d25057287 */ /* 0x000fe4000d000000 */
[----:B------:R-:W-:-:S04]  /*2b00*/  USEL UR4, UR29, UR4, !UP0 ;  /* 0x000000041d047287 */ /* 0x000fc8000c000000 */
[----:B------:R-:W-:Y:S02]  /*2b10*/  UIADD3 UR8, UPT, UPT, UR5, -UR4, URZ ;  /* 0x8000000405087290 */ /* 0x000fe4000fffe0ff */
[----:B------:R-:W-:Y:S02]  /*2b20*/  UIADD3 UR4, UPT, UPT, -UR5, UR4, URZ ;  /* 0x0000000405047290 */ /* 0x000fe4000fffe1ff */
[----:B------:R-:W-:Y:S02]  /*2b30*/  UIMAD UR29, UR8, UR14, UR29 ;  /* 0x0000000e081d72a4 */ /* 0x000fe4000f8e021d */
[----:B------:R-:W-:-:S12]  /*2b40*/  UIMAD UR37, UR4, UR10, UR37 ;  /* 0x0000000a042572a4 */ /* 0x000fd8000f8e0225 */
.L_x_42:
[----:B------:R-:W-:Y:S01]  /*2b50*/  VIADD R11, R11, 0x1 ;  /* 0x000000010b0b7836 */ /* 0x000fe20000000000 */
[----:B------:R-:W-:Y:S01]  /*2b60*/  R2UR UR4, R78 ;  /* 0x000000004e0472ca */ /* 0x000fe200000e0000 */
[----:B------:R-:W-:Y:S01]  /*2b70*/  UIADD3 UR31, UPT, UPT, UR37, UR63, URZ ;  /* 0x0000003f251f7290 */ /* 0x000fe2000fffe0ff */
[----:B------:R-:W-:Y:S02]  /*2b80*/  PLOP3.LUT P1, PT, PT, PT, PT, 0x80, 0x8 ;  /* 0x000000000008781c */ /* 0x000fe40003f2f070 */
[----:B------:R-:W-:-:S04]  /*2b90*/  ISETP.NE.AND P0, PT, R11, 0x2, PT ;  /* 0x000000020b00780c */ /* 0x000fc80003f05270 */
[----:B-1----:R-:W-:Y:S02]  /*2ba0*/  SEL R0, RZ, 0x1, P0 ;  /* 0x00000001ff007807 */ /* 0x002fe40000000000 */
[----:B------:R-:W-:Y:S02]  /*2bb0*/  SEL R11, R11, RZ, P0 ;  /* 0x000000ff0b0b7207 */ /* 0x000fe40000000000 */
[----:B------:R-:W-:Y:S01]  /*2bc0*/  LOP3.LUT R10, R10, R0, RZ, 0x3c, !PT ;  /* 0x000000000a0a7212 */ /* 0x000fe200078e3cff */
[----:B------:R-:W-:Y:S01]  /*2bd0*/  UIADD3 UR30, UPT, UPT, UR29, UR4, URZ ;  /* 0x000000041d1e7290 */ /* 0x000fe2000fffe0ff */
[----:B------:R-:W-:Y:S11]  /*2be0*/  BRA.U UP1, `(.L_x_43) ;  /* 0xfffffff1012c7547 */ /* 0x000ff6000b83ffff */
[----:B------:R-:W-:Y:S01]  /*2bf0*/  UIADD3 UR8, UPT, UPT, UR6, 0xd0, URZ ;  /* 0x000000d006087890 */ /* 0x000fe2000fffe0ff */
[----:B------:R-:W-:-:S03]  /*2c00*/  SHF.L.U32 R2, R12, 0x1f, RZ ;  /* 0x0000001f0c027819 */ /* 0x000fc600000006ff */
[----:B------:R-:W-:-:S09]  /*2c10*/  ULEA UR4, UR7, UR8, 0x3 ;  /* 0x0000000807047291 */ /* 0x000fd2000f8e18ff */
[----:B------:R-:W1:Y:S02]  /*2c20*/  SYNCS.PHASECHK.TRANS64.TRYWAIT P0, [UR4], R2 ;  /* 0x00000002ff0075a7 */ /* 0x000e640008001104 */
[----:B-1----:R-:W-:Y:S05]  /*2c30*/  @!P0 BRA `(.L_x_44) ;  /* 0x0000006400108947 */ /* 0x002fea0003800000 */
.L_x_151:
[----:B------:R-:W-:-:S04]  /*2c40*/  UIADD3 UR4, UPT, UPT, UR7, 0x1, URZ ;  /* 0x0000000107047890 */ /* 0x000fc8000fffe0ff */
[----:B------:R-:W-:-:S04]  /*2c50*/  UISETP.NE.AND UP0, UPT, UR4, 0x1a, UPT ;  /* 0x0000001a0400788c */ /* 0x000fc8000bf05270 */
[----:B------:R-:W-:Y:S02]  /*2c60*/  USEL UR6, URZ, 0x1, UP0 ;  /* 0x00000001ff067887 */ /* 0x000fe40008000000 */
[----:B------:R-:W-:-:S04]  /*2c70*/  USEL UR4, UR4, URZ, UP0 ;  /* 0x000000ff04047287 */ /* 0x000fc80008000000 */
[----:B------:R-:W-:Y:S01]  /*2c80*/  ULEA UR5, UR4, UR8, 0x3 ;  /* 0x0000000804057291 */ /* 0x000fe2000f8e18ff */
[----:B-1----:R-:W-:-:S04]  /*2c90*/  LOP3.LUT R2, R12, UR6, RZ, 0x3c, !PT ;  /* 0x000000060c027c12 */ /* 0x002fc8000f8e3cff */
[----:B------:R-:W-:-:S04]  /*2ca0*/  SHF.L.U32 R3, R2, 0x1f, RZ ;  /* 0x0000001f02037819 */ /* 0x000fc800000006ff */
[----:B------:R-:W1:Y:S02]  /*2cb0*/  SYNCS.PHASECHK.TRANS64.TRYWAIT P0, [UR5], R3 ;  /* 0x00000003ff0075a7 */ /* 0x000e640008001105 */
[----:B-1----:R-:W-:Y:S05]  /*2cc0*/  @!P0 BRA `(.L_x_45) ;  /* 0x0000006400048947 */ /* 0x002fea0003800000 */
.L_x_153:
[----:B------:R-:W-:-:S04]  /*2cd0*/  UIADD3 UR4, UPT, UPT, UR4, 0x1, URZ ;  /* 0x0000000104047890 */ /* 0x000fc8000fffe0ff */
[----:B------:R-:W-:-:S04]  /*2ce0*/  UISETP.NE.AND UP0, UPT, UR4, 0x1a, UPT ;  /* 0x0000001a0400788c */ /* 0x000fc8000bf05270 */
[----:B------:R-:W-:Y:S02]  /*2cf0*/  USEL UR6, URZ, 0x1, UP0 ;  /* 0x00000001ff067887 */ /* 0x000fe40008000000 */
[----:B------:R-:W-:-:S04]  /*2d00*/  USEL UR4, UR4, URZ, UP0 ;  /* 0x000000ff04047287 */ /* 0x000fc80008000000 */
[----:B------:R-:W-:Y:S01]  /*2d10*/  ULEA UR5, UR4, UR8, 0x3 ;  /* 0x0000000804057291 */ /* 0x000fe2000f8e18ff */
[----:B------:R-:W-:-:S04]  /*2d20*/  LOP3.LUT R2, R2, UR6, RZ, 0x3c, !PT ;  /* 0x0000000602027c12 */ /* 0x000fc8000f8e3cff */
[----:B-1----:R-:W-:-:S04]  /*2d30*/  SHF.L.U32 R3, R2, 0x1f, RZ ;  /* 0x0000001f02037819 */ /* 0x002fc800000006ff */
[----:B------:R-:W1:Y:S02]  /*2d40*/  SYNCS.PHASECHK.TRANS64.TRYWAIT P0, [UR5], R3 ;  /* 0x00000003ff0075a7 */ /* 0x000e640008001105 */
[----:B-1----:R-:W-:Y:S05]  /*2d50*/  @!P0 BRA `(.L_x_46) ;  /* 0x0000006000f88947 */ /* 0x002fea0003800000 */
.L_x_155:
        /* <DEDUP_REMOVED lines=9> */
.L_x_157:
        /* <DEDUP_REMOVED lines=9> */
.L_x_159:
        /* <DEDUP_REMOVED lines=9> */
.L_x_161:
        /* <DEDUP_REMOVED lines=9> */
.L_x_163:
        /* <DEDUP_REMOVED lines=9> */
.L_x_165:
        /* <DEDUP_REMOVED lines=9> */
.L_x_167:
        /* <DEDUP_REMOVED lines=9> */
.L_x_169:
        /* <DEDUP_REMOVED lines=9> */
.L_x_171:
        /* <DEDUP_REMOVED lines=9> */
.L_x_173:
        /* <DEDUP_REMOVED lines=9> */
.L_x_175:
        /* <DEDUP_REMOVED lines=9> */
.L_x_177:
        /* <DEDUP_REMOVED lines=9> */
.L_x_179:
        /* <DEDUP_REMOVED lines=9> */
.L_x_181:
        /* <DEDUP_REMOVED lines=9> */
.L_x_183:
        /* <DEDUP_REMOVED lines=9> */
.L_x_185:
        /* <DEDUP_REMOVED lines=9> */
.L_x_187:
        /* <DEDUP_REMOVED lines=9> */
.L_x_189:
        /* <DEDUP_REMOVED lines=9> */
.L_x_191:
        /* <DEDUP_REMOVED lines=9> */
.L_x_193:
        /* <DEDUP_REMOVED lines=9> */
.L_x_195:
        /* <DEDUP_REMOVED lines=9> */
.L_x_197:
        /* <DEDUP_REMOVED lines=9> */
.L_x_199:
[----:B------:R-:W-:-:S04]  /*39c0*/  UIADD3 UR4, UPT, UPT, UR4, 0x1, URZ ;  /* 0x0000000104047890 */ /* 0x000fc8000fffe0ff */
[----:B------:R-:W-:-:S04]  /*39d0*/  UISETP.NE.AND UP0, UPT, UR4, 0x1a, UPT ;  /* 0x0000001a0400788c */ /* 0x000fc8000bf05270 */
[----:B------:R-:W-:Y:S02]  /*39e0*/  USEL UR5, URZ, 0x1, UP0 ;  /* 0x00000001ff057887 */ /* 0x000fe40008000000 */
[----:B------:R-:W-:-:S04]  /*39f0*/  USEL UR4, UR4, URZ, UP0 ;  /* 0x000000ff04047287 */ /* 0x000fc80008000000 */
[----:B------:R-:W-:Y:S01]  /*3a00*/  ULEA UR4, UR4, UR8, 0x3 ;  /* 0x0000000804047291 */ /* 0x000fe2000f8e18ff */
[----:B------:R-:W-:-:S04]  /*3a10*/  LOP3.LUT R2, R2, UR5, RZ, 0x3c, !PT ;  /* 0x0000000502027c12 */ /* 0x000fc8000f8e3cff */
[----:B------:R-:W-:Y:S01]  /*3a20*/  SHF.L.U32 R2, R2, 0x1f, RZ ;  /* 0x0000001f02027819 */ /* 0x000fe200000006ff */
[----:B-1----:R-:W-:-:S07]  /*3a30*/  IMAD.U32 R0, RZ, RZ, UR4 ;  /* 0x00000004ff007e24 */ /* 0x002fce000f8e00ff */
.L_x_69:
[----:B-1----:R1:W2:Y:S02]  /*3a40*/  SYNCS.PHASECHK.TRANS64.TRYWAIT P0, [R0+URZ], R2 ;  /* 0x00000002000075a7 */ /* 0x0022a400080011ff */
[----:B--2---:R-:W-:Y:S05]  /*3a50*/  @!P0 NANOSLEEP.SYNCS 0x989680 ;  /* 0x009896800000895d */ /* 0x004fea0003900000 */
[----:B------:R-:W2:Y:S02]  /*3a60*/  @!P0 SYNCS.PHASECHK.TRANS64 P0, [R0+URZ], R2 ;  /* 0x00000002000085a7 */ /* 0x000ea400080010ff */
[----:B--2---:R-:W-:Y:S05]  /*3a70*/  @P0 EXIT ;  /* 0x000000000000094d */ /* 0x004fea0003800000 */
[----:B------:R-:W-:Y:S05]  /*3a80*/  BRA `(.L_x_69) ;  /* 0xfffffffc00ec7947 */ /* 0x000fea000383ffff */
.L_x_23:
[----:B------:R-:W-:-:S04]  /*3a90*/  UISETP.NE.AND UP0, UPT, UR46, URZ, UPT ;  /* 0x000000ff2e00728c */ /* 0x000fc8000bf05270 */
[----:B------:R-:W-:-:S09]  /*3aa0*/  UISETP.NE.OR UP0, UPT, UR18, 0x1, UP0 ;  /* 0x000000011200788c */ /* 0x000fd20008705670 */
[----:B------:R-:W-:Y:S05]  /*3ab0*/  BRA.U UP0, `(.L_x_70) ;  /* 0x0000000500487547 */ /* 0x000fea000b800000 */
[----:B------:R-:W-:Y:S01]  /*3ac0*/  ISETP.GE.U32.AND P2, PT, R0, 0x8, PT ;  /* 0x000000080000780c */ /* 0x000fe20003f46070 */
[----:B------:R-:W-:Y:S01]  /*3ad0*/  IMAD.MOV.U32 R12, RZ, RZ, 0x1 ;  /* 0x00000001ff0c7424 */ /* 0x000fe200078e00ff */
[----:B------:R-:W-:Y:S02]  /*3ae0*/  CS2R R10, SRZ ;  /* 0x00000000000a7805 */ /* 0x000fe4000001ff00 */
[----:B------:R-:W-:Y:S01]  /*3af0*/  CS2R R8, SRZ ;  /* 0x0000000000087805 */ /* 0x000fe2000001ff00 */
[----:B------:R-:W-:Y:S01]  /*3b00*/  UMOV UR6, 0x400 ;  /* 0x0000040000067882 */ /* 0x000fe20000000000 */
[----:B------:R-:W-:Y:S01]  /*3b10*/  UMOV UR5, URZ ;  /* 0x000000ff00057c82 */ /* 0x000fe20008000000 */
[----:B------:R-:W-:-:S12]  /*3b20*/  ULEA UR6, UR46, UR6, 0x18 ;  /* 0x000000062e067291 */ /* 0x000fd8000f8ec0ff */
.L_x_74:
[----:B------:R-:W-:Y:S02]  /*3b30*/  LEA R2, R8, UR6, 0x3 ;  /* 0x0000000608027c11 */ /* 0x000fe4000f8e18ff */
[----:B------:R-:W-:-:S03]  /*3b40*/  SHF.L.U32 R4, R9, 0x1f, RZ ;  /* 0x0000001f09047819 */ /* 0x000fc600000006ff */
[----:B------:R-:W-:Y:S01]  /*3b50*/  VIADD R5, R2, 0x240 ;  /* 0x0000024002057836 */ /* 0x000fe20000000000 */
[----:B------:R-:W2:Y:S02]  /*3b60*/  SYNCS.PHASECHK.TRANS64.TRYWAIT P0, [R2+URZ+0x230], R4 ;  /* 0x00023004020075a7 */ /* 0x000ea400080011ff */
[----:B--2---:R-:W-:Y:S05]  /*3b70*/  @!P0 BRA `(.L_x_71) ;  /* 0x0000005c00988947 */ /* 0x004fea0003800000 */
.L_x_200:
[----:B------:R-:W-:Y:S01]  /*3b80*/  ULEA UR4, UR5, UR6, 0x3 ;  /* 0x0000000605047291 */ /* 0x000fe2000f8e18ff */
[----:B--2---:R-:W-:Y:S01]  /*3b90*/  PRMT R2, RZ, 0x654, R5 ;  /* 0x00000654ff027816 */ /* 0x004fe20000000005 */
[----:B------:R-:W-:Y:S01]  /*3ba0*/  @!P2 IMAD.MOV.U32 R4, RZ, RZ, 0x10 ;  /* 0x00000010ff04a424 */ /* 0x000fe200078e00ff */
[----:B------:R-:W-:Y:S01]  /*3bb0*/  SHF.L.U32 R5, R12, 0x1f, RZ ;  /* 0x0000001f0c057819 */ /* 0x000fe200000006ff */
[----:B------:R-:W-:Y:S01]  /*3bc0*/  UIADD3 UR7, UPT, UPT, UR4, 0x1d0, URZ ;  /* 0x000001d004077890 */ /* 0x000fe2000fffe0ff */
[----:B------:R2:W-:Y:S05]  /*3bd0*/  SYNCS.ARRIVE.TRANS64.RED.A1T0 RZ, [R2+URZ], RZ ;  /* 0x000000ff02ff79a7 */ /* 0x0005ea00081004ff */
[----:B------:R-:W-:Y:S01]  /*3be0*/  IMAD.U32 R6, RZ, RZ, UR7 ;  /* 0x00000007ff067e24 */ /* 0x000fe2000f8e00ff */
[----:B------:R-:W3:Y:S04]  /*3bf0*/  SYNCS.PHASECHK.TRANS64.TRYWAIT P0, [UR4+0x1e0], R5 ;  /* 0x0001e005ff0075a7 */ /* 0x000ee80008001104 */
[----:B------:R-:W-:Y:S01]  /*3c00*/  PRMT R6, R0, 0x654, R6 ;  /* 0x0000065400067816 */ /* 0x000fe20000000006 */
[----:B--23--:R-:W-:Y:S06]  /*3c10*/  @!P0 BRA `(.L_x_72) ;  /* 0x0000005c00848947 */ /* 0x00cfec0003800000 */
.L_x_202:
[----:B------:R-:W-:Y:S01]  /*3c20*/  ULEA UR8, UR5, UR6, 0x4 ;  /* 0x0000000605087291 */ /* 0x000fe2000f8e20ff */
[----:B------:R-:W-:Y:S01]  /*3c30*/  SEL R3, R6, R3, !P2 ;  /* 0x0000000306037207 */ /* 0x000fe20005000000 */
[----:B------:R-:W-:Y:S01]  /*3c40*/  UIADD3 UR9, UPT, UPT, UR4, 0x1d0, URZ ;  /* 0x000001d004097890 */ /* 0x000fe2000fffe0ff */
[----:B--2---:R-:W-:Y:S01]  /*3c50*/  LEA R2, R11, UR6, 0x3 ;  /* 0x000000060b027c11 */ /* 0x004fe2000f8e18ff */
[----:B------:R-:W-:Y:S01]  /*3c60*/  UIADD3 UR8, UPT, UPT, UR8, 0x260, URZ ;  /* 0x0000026008087890 */ /* 0x000fe2000fffe0ff */
[----:B------:R2:W-:Y:S01]  /*3c70*/  @!P2 SYNCS.ARRIVE.TRANS64.RED RZ, [R3+URZ], R4 ;  /* 0x0000000403ffa9a7 */ /* 0x0005e200080004ff */
[----:B------:R-:W-:Y:S01]  /*3c80*/  UIADD3 UR4, UPT, UPT, UR5, 0x1, URZ ;  /* 0x0000000105047890 */ /* 0x000fe2000fffe0ff */
[----:B------:R-:W-:-:S03]  /*3c90*/  VIADD R8, R8, 0x1 ;  /* 0x0000000108087836 */ /* 0x000fc60000000000 */
[----:B------:R-:W-:Y:S02]  /*3ca0*/  UISETP.NE.AND UP0, UPT, UR4, 0x2, UPT ;  /* 0x000000020400788c */ /* 0x000fe4000bf05270 */
[----:B------:R-:W-:Y:S01]  /*3cb0*/  ISETP.NE.AND P0, PT, R8, 0x2, PT ;  /* 0x000000020800780c */ /* 0x000fe20003f05270 */
[----:B------:R-:W-:Y:S06]  /*3cc0*/  UGETNEXTWORKID.BROADCAST [UR8], [UR9] ;  /* 0x00000000080073ca */ /* 0x000fec0008000100 */
[----:B------:R-:W-:Y:S02]  /*3cd0*/  USEL UR7, URZ, 0x1, UP0 ;  /* 0x00000001ff077887 */ /* 0x000fe40008000000 */
[----:B------:R-:W-:-:S04]  /*3ce0*/  USEL UR5, UR4, URZ, UP0 ;  /* 0x000000ff04057287 */ /* 0x000fc80008000000 */
[----:B------:R-:W-:Y:S02]  /*3cf0*/  LOP3.LUT R12, R12, UR7, RZ, 0x3c, !PT ;  /* 0x000000070c0c7c12 */ /* 0x000fe4000f8e3cff */
[----:B--2---:R-:W-:-:S04]  /*3d00*/  SHF.L.U32 R4, R10, 0x1f, RZ ;  /* 0x0000001f0a047819 */ /* 0x004fc800000006ff */
[----:B------:R-:W2:Y:S02]  /*3d10*/  SYNCS.PHASECHK.TRANS64.TRYWAIT P1, [R2+URZ+0x1d0], R4 ;  /* 0x0001d004020075a7 */ /* 0x000ea400080211ff */
[----:B--2---:R-:W-:Y:S05]  /*3d20*/  @!P1 BRA `(.L_x_73) ;  /* 0x0000005c00589947 */ /* 0x004fea0003800000 */
.L_x_203:
[C---:B--2---:R-:W-:Y:S01]  /*3d30*/  LEA R4, R11.reuse, UR6, 0x4 ;  /* 0x000000060b047c11 */ /* 0x044fe2000f8e20ff */
[----:B------:R-:W-:Y:S01]  /*3d40*/  VIADD R2, R2, 0x1e0 ;  /* 0x000001e002027836 */ /* 0x000fe20000000000 */
[----:B------:R-:W-:Y:S01]  /*3d50*/  SEL R8, R8, RZ, P0 ;  /* 0x000000ff08087207 */ /* 0x000fe20000000000 */
[----:B------:R-:W-:-:S03]  /*3d60*/  VIADD R11, R11, 0x1 ;  /* 0x000000010b0b7836 */ /* 0x000fc60000000000 */
[----:B------:R-:W2:Y:S01]  /*3d70*/  LDS.128 R4, [R4+0x260] ;  /* 0x0002600004047984 */ /* 0x000ea20000000c00 */
[----:B------:R-:W-:Y:S02]  /*3d80*/  PRMT R2, RZ, 0x654, R2 ;  /* 0x00000654ff027816 */ /* 0x000fe40000000002 */
[C---:B------:R-:W-:Y:S01]  /*3d90*/  ISETP.NE.AND P1, PT, R11.reuse, 0x2, PT ;  /* 0x000000020b00780c */ /* 0x040fe20003f25270 */
[----:B------:R-:W-:Y:S01]  /*3da0*/  @!PT LDS RZ, [RZ] ;  /* 0x00000000fffff984 */ /* 0x000fe20000000800 */
[----:B------:R-:W-:Y:S01]  /*3db0*/  @!PT LDS RZ, [RZ] ;  /* 0x00000000fffff984 */ /* 0x000fe20000000800 */
[----:B------:R-:W-:Y:S01]  /*3dc0*/  @!PT LDS RZ, [RZ] ;  /* 0x00000000fffff984 */ /* 0x000fe20000000800 */
[----:B------:R-:W-:Y:S01]  /*3dd0*/  @!PT LDS RZ, [RZ] ;  /* 0x00000000fffff984 */ /* 0x000fe20000000800 */
[----:B------:R3:W-:Y:S06]  /*3de0*/  MEMBAR.ALL.CTA ;  /* 0x0000000000007992 */ /* 0x0007ec0000008000 */
[----:B---3--:R-:W3:Y:S01]  /*3df0*/  FENCE.VIEW.ASYNC.S ;  /* 0x00000000000073c6 */ /* 0x008ee20000000000 */
[----:B------:R-:W-:Y:S01]  /*3e00*/  SEL R11, R11, RZ, P1 ;  /* 0x000000ff0b0b7207 */ /* 0x000fe20000800000 */
[----:B---3--:R3:W-:Y:S01]  /*3e10*/  SYNCS.ARRIVE.TRANS64.RED.A1T0 RZ, [R2+URZ], RZ ;  /* 0x000000ff02ff79a7 */ /* 0x0087e200081004ff */
[----:B--2---:R-:W-:-:S02]  /*3e20*/  LOP3.LUT P3, RZ, R6, 0x1, RZ, 0xc0, !PT ;  /* 0x0000000106ff7812 */ /* 0x004fc4000786c0ff */
[----:B------:R-:W-:-:S04]  /*3e30*/  SEL R4, RZ, 0x1, P1 ;  /* 0x00000001ff047807 */ /* 0x000fc80000800000 */
[----:B------:R-:W-:Y:S02]  /*3e40*/  LOP3.LUT R10, R10, R4, RZ, 0x3c, !PT ;  /* 0x000000040a0a7212 */ /* 0x000fe400078e3cff */
[----:B---3--:R-:W-:-:S04]  /*3e50*/  SEL R2, RZ, 0x1, P0 ;  /* 0x00000001ff027807 */ /* 0x008fc80000000000 */
[----:B------:R-:W-:Y:S01]  /*3e60*/  LOP3.LUT R9, R9, R2, RZ, 0x3c, !PT ;  /* 0x0000000209097212 */ /* 0x000fe200078e3cff */
[----:B------:R-:W-:Y:S06]  /*3e70*/  @P3 BRA `(.L_x_74) ;  /* 0xfffffffc002c3947 */ /* 0x000fec000383ffff */
[----:B------:R-:W-:Y:S01]  /*3e80*/  ULEA UR4, UR5, UR6, 0x3 ;  /* 0x0000000605047291 */ /* 0x000fe2000f8e18ff */
[----:B------:R-:W-:-:S08]  /*3e90*/  SHF.L.U32 R2, R12, 0x1f, RZ ;  /* 0x0000001f0c027819 */ /* 0x000fd000000006ff */
[----:B------:R-:W2:Y:S02]  /*3ea0*/  SYNCS.PHASECHK.TRANS64 P0, [UR4+0x1e0], R2 ;  /* 0x0001e002ff0075a7 */ /* 0x000ea40008001004 */
[----:B--2---:R-:W-:Y:S05]  /*3eb0*/  @P0 BRA `(.L_x_75) ;  /* 0x0000000000080947 */ /* 0x004fea0003800000 */
[----:B------:R-:W2:Y:S02]  /*3ec0*/  SYNCS.PHASECHK.TRANS64.TRYWAIT P0, [UR4+0x1e0], R2 ;  /* 0x0001e002ff0075a7 */ /* 0x000ea40008001104 */
[----:B--2---:R-:W-:Y:S05]  /*3ed0*/  @!P0 BRA `(.L_x_76) ;  /* 0x0000005c00008947 */ /* 0x004fea0003800000 */
.L_x_75:
[----:B------:R-:W-:-:S04]  /*3ee0*/  UIADD3 UR7, UPT, UPT, UR5, 0x1, URZ ;  /* 0x0000000105077890 */ /* 0x000fc8000fffe0ff */
[----:B------:R-:W-:-:S04]  /*3ef0*/  UISETP.NE.AND UP0, UPT, UR7, 0x2, UPT ;  /* 0x000000020700788c */ /* 0x000fc8000bf05270 */
[----:B------:R-:W-:Y:S02]  /*3f00*/  USEL UR8, URZ, 0x1, UP0 ;  /* 0x00000001ff087887 */ /* 0x000fe40008000000 */
[----:B------:R-:W-:-:S04]  /*3f10*/  USEL UR7, UR7, URZ, UP0 ;  /* 0x000000ff07077287 */ /* 0x000fc80008000000 */
[----:B------:R-:W-:Y:S01]  /*3f20*/  ULEA UR7, UR7, UR6, 0x3 ;  /* 0x0000000607077291 */ /* 0x000fe2000f8e18ff */
[----:B--2---:R-:W-:-:S04]  /*3f30*/  LOP3.LUT R2, R12, UR8, RZ, 0x3c, !PT ;  /* 0x000000080c027c12 */ /* 0x004fc8000f8e3cff */
[----:B------:R-:W-:-:S04]  /*3f40*/  SHF.L.U32 R0, R2, 0x1f, RZ ;  /* 0x0000001f02007819 */ /* 0x000fc800000006ff */
[----:B------:R-:W2:Y:S02]  /*3f50*/  SYNCS.PHASECHK.TRANS64 P0, [UR7+0x1e0], R0 ;  /* 0x0001e000ff0075a7 */ /* 0x000ea40008001007 */
[----:B-12---:R-:W-:Y:S05]  /*3f60*/  @P0 EXIT ;  /* 0x000000000000094d */ /* 0x006fea0003800000 */
[----:B------:R-:W-:Y:S02]  /*3f70*/  SHF.L.U32 R2, R2, 0x1f, RZ ;  /* 0x0000001f02027819 */ /* 0x000fe400000006ff */
[----:B------:R-:W-:-:S07]  /*3f80*/  MOV R0, UR7 ;  /* 0x0000000700007c02 */ /* 0x000fce0008000f00 */
.L_x_77:
[----:B-1----:R1:W2:Y:S02]  /*3f90*/  SYNCS.PHASECHK.TRANS64.TRYWAIT P0, [R0+URZ+0x1e0], R2 ;  /* 0x0001e002000075a7 */ /* 0x0022a400080011ff */
[----:B--2---:R-:W-:Y:S05]  /*3fa0*/  @!P0 NANOSLEEP.SYNCS 0x989680 ;  /* 0x009896800000895d */ /* 0x004fea0003900000 */
[----:B------:R-:W2:Y:S02]  /*3fb0*/  @!P0 SYNCS.PHASECHK.TRANS64 P0, [R0+URZ+0x1e0], R2 ;  /* 0x0001e002000085a7 */ /* 0x000ea400080010ff */
[----:B--2---:R-:W-:Y:S05]  /*3fc0*/  @P0 EXIT ;  /* 0x000000000000094d */ /* 0x004fea0003800000 */
[----:B------:R-:W-:Y:S05]  /*3fd0*/  BRA `(.L_x_77) ;  /* 0xfffffffc00ec7947 */ /* 0x000fea000383ffff */
.L_x_70:
[----:B------:R-:W-:Y:S05]  /*3fe0*/  BRA.U UP5, `(.L_x_78) ;  /* 0x0000001105a07547 */ /* 0x000fea000b800000 */
[----:B------:R-:W-:Y:S01]  /*3ff0*/  UMOV UR4, 0x40 ;  /* 0x0000004000047882 */ /* 0x000fe20000000000 */
[----:B------:R-:W-:Y:S01]  /*4000*/  NOP ;  /* 0x0000000000007918 */ /* 0x000fe20000000000 */
[----:B------:R-:W-:Y:S01]  /*4010*/  ULEA UR5, UR46, UR4, 0x18 ;  /* 0x000000042e057291 */ /* 0x000fe2000f8ec0ff */
[----:B------:R-:W-:Y:S02]  /*4020*/  UMOV UR6, 0x400 ;  /* 0x0000040000067882 */ /* 0x000fe40000000000 */
[----:B------:R-:W-:-:S06]  /*4030*/  ULEA UR6, UR46, UR6, 0x18 ;  /* 0x000000062e067291 */ /* 0x000fcc000f8ec0ff */
[----:B------:R-:W2:Y:S02]  /*4040*/  LDS.U8 R0, [UR5+0x1c] ;  /* 0x00001c05ff007984 */ /* 0x000ea40008000000 */
[----:B--2---:R-:W-:-:S13]  /*4050*/  ISETP.NE.AND P0, PT, R0, RZ, PT ;  /* 0x000000ff0000720c */ /* 0x004fda0003f05270 */
[----:B------:R-:W-:Y:S05]  /*4060*/  @P0 BRA `(.L_x_79) ;  /* 0x0000000400080947 */ /* 0x000fea0003800000 */
[----:B------:R-:W-:Y:S02]  /*4070*/  UISETP.NE.U32.AND UP1, UPT, UR33, 0x1, UPT ;  /* 0x000000012100788c */ /* 0x000fe4000bf25070 */
[----:B------:R-:W-:-:S07]  /*4080*/  UIADD3 UR7, UPT, UPT, UR5, 0x8, URZ ;  /* 0x0000000805077890 */ /* 0x000fce000fffe0ff */
[----:B------:R-:W-:Y:S05]  /*4090*/  BRA.U !UP1, `(.L_x_80) ;  /* 0x00000001099c7547 */ /* 0x000fea000b800000 */
[----:B------:R-:W-:Y:S01]  /*40a0*/  ELECT P0, URZ, PT ;  /* 0x0000000000ff782f */ /* 0x000fe20003800000 */
[----:B------:R-:W-:-:S12]  /*40b0*/  BSSY B0, `(.L_x_80) ;  /* 0x0000025000007945 */ /* 0x000fd80003800000 */
[----:B------:R-:W-:Y:S05]  /*40c0*/  @!P0 BRA `(.L_x_81) ;  /* 0x00000000008c8947 */ /* 0x000fea0003800000 */
[----:B------:R-:W-:-:S05]  /*40d0*/  UMOV UR4, 0x10 ;  /* 0x0000001000047882 */ /* 0x000fca0000000000 */
[----:B------:R-:W-:Y:S04]  /*40e0*/  DEPBAR.LE SB2, 0x36 ;  /* 0x0000ad800000791a */ /* 0x000fe80000000000 */
[----:B------:R-:W2:Y:S02]  /*40f0*/  UTCATOMSWS.2CTA.FIND_AND_SET.ALIGN UP0, UR4, UR4 ;  /* 0x00000004000475e3 */ /* 0x000ea40008200800 */
[----:B--2---:R-:W-:Y:S01]  /*4100*/  MOV R10, UR4 ;  /* 0x00000004000a7c02 */ /* 0x004fe20008000f00 */
[----:B------:R-:W-:Y:S06]  /*4110*/  BRA.U UP0, `(.L_x_82) ;  /* 0x0000000100187547 */ /* 0x000fec000b800000 */
.L_x_83:
[----:B------:R-:W-:Y:S05]  /*4120*/  NANOSLEEP 0x64 ;  /* 0x000000640000795d */ /* 0x000fea0003800000 */
[----:B------:R-:W-:-:S05]  /*4130*/  UMOV UR4, 0x10 ;  /* 0x0000001000047882 */ /* 0x000fca0000000000 */
[----:B------:R-:W-:Y:S04]  /*4140*/  DEPBAR.LE SB2, 0x36 ;  /* 0x0000ad800000791a */ /* 0x000fe80000000000 */
[----:B------:R-:W2:Y:S02]  /*4150*/  UTCATOMSWS.2CTA.FIND_AND_SET.ALIGN UP0, UR4, UR4 ;  /* 0x00000004000475e3 */ /* 0x000ea40008200800 */
[----:B--2---:R-:W-:Y:S01]  /*4160*/  MOV R10, UR4 ;  /* 0x00000004000a7c02 */ /* 0x004fe20008000f00 */
[----:B------:R-:W-:Y:S05]  /*4170*/  BRA.U !UP0, `(.L_x_83) ;  /* 0xfffffffd08e87547 */ /* 0x000fea000b83ffff */
.L_x_82:
[----:B------:R-:W2:Y:S01]  /*4180*/  LDS R6, [UR5+0x10] ;  /* 0x00001005ff067984 */ /* 0x000ea20008000800 */
[----:B------:R-:W-:Y:S01]  /*4190*/  IMAD.U32 R0, RZ, RZ, UR6 ;  /* 0x00000006ff007e24 */ /* 0x000fe2000f8e00ff */
[----:B------:R-:W-:-:S03]  /*41a0*/  MOV R4, UR34 ;  /* 0x0000002200047c02 */ /* 0x000fc60008000f00 */
[----:B------:R-:W-:Y:S01]  /*41b0*/  VIADD R0, R0, 0x280 ;  /* 0x0000028000007836 */ /* 0x000fe20000000000 */
[----:B--2---:R-:W-:-:S04]  /*41c0*/  SHF.L.U32 R6, R6, 0x1f, RZ ;  /* 0x0000001f06067819 */ /* 0x004fc800000006ff */
[----:B------:R-:W2:Y:S02]  /*41d0*/  SYNCS.PHASECHK.TRANS64.TRYWAIT P0, [UR5+0x8], R6 ;  /* 0x00000806ff0075a7 */ /* 0x000ea40008001105 */
[----:B--2---:R-:W-:Y:S05]  /*41e0*/  @P0 BRA `(.L_x_84) ;  /* 0x0000000000080947 */ /* 0x004fea0003800000 */
[----:B------:R-:W2:Y:S02]  /*41f0*/  SYNCS.PHASECHK.TRANS64.TRYWAIT P0, [UR5+0x8], R6 ;  /* 0x00000806ff0075a7 */ /* 0x000ea40008001105 */
[----:B--2---:R-:W-:Y:S05]  /*4200*/  @!P0 BRA `(.L_x_85) ;  /* 0x00000058004c8947 */ /* 0x004fea0003800000 */
.L_x_84:
[----:B------:R-:W-:Y:S01]  /*4210*/  PRMT R4, R4, 0x654, R0 ;  /* 0x0000065404047816 */ /* 0x000fe20000000000 */
[----:B------:R-:W-:Y:S01]  /*4220*/  HFMA2 R0, -RZ, RZ, 0, 5.9604644775390625e-08 ;  /* 0x00000001ff007431 */ /* 0x000fe200000001ff */
[----:B------:R-:W-:Y:S01]  /*4230*/  UPRMT UR4, UR34, 0x654, UR7 ;  /* 0x0000065422047896 */ /* 0x000fe20008000007 */
[----:B------:R-:W-:Y:S02]  /*4240*/  IMAD.MOV.U32 R8, RZ, RZ, 0xffff ;  /* 0x0000ffffff087424 */ /* 0x000fe400078e00ff */
[----:B--2---:R-:W-:Y:S02]  /*4250*/  IMAD.MOV.U32 R6, RZ, RZ, 0x4 ;  /* 0x00000004ff067424 */ /* 0x004fe400078e00ff */
[----:B------:R-:W-:Y:S01]  /*4260*/  IMAD.SHL.U32 R9, R10, 0x20, RZ ;  /* 0x000000200a097824 */ /* 0x000fe200078e00ff */
[----:B------:R-:W-:Y:S02]  /*4270*/  MOV R5, UR4 ;  /* 0x0000000400057c02 */ /* 0x000fe40008000f00 */
[-C--:B------:R-:W-:Y:S01]  /*4280*/  SHF.L.U32 R8, R8, R10.reuse, RZ ;  /* 0x0000000a08087219 */ /* 0x080fe200000006ff */
[----:B------:R2:W-:Y:S01]  /*4290*/  SYNCS.ARRIVE.TRANS64.RED RZ, [UR4], R6 ;  /* 0x00000006ffff79a7 */ /* 0x0005e20008000404 */
[----:B------:R-:W-:Y:S01]  /*42a0*/  SHF.L.U32 R7, R0, R10, RZ ;  /* 0x0000000a00077219 */ /* 0x000fe200000006ff */
[----:B------:R2:W-:Y:S04]  /*42b0*/  STS [UR6+0x280], R9 ;  /* 0x00028009ff007988 */ /* 0x0005e80008000806 */
[----:B------:R2:W-:Y:S04]  /*42c0*/  STAS [R4.64], R10 ;  /* 0x0000000a04007dbd */ /* 0x0005e8000c0008ff */
[----:B------:R2:W-:Y:S04]  /*42d0*/  ATOMS.OR RZ, [UR5+0x14], R8 ;  /* 0x00001408ffff798c */ /* 0x0005e8000b000005 */
[----:B------:R2:W-:Y:S04]  /*42e0*/  ATOMS.OR RZ, [UR5+0x18], R7 ;  /* 0x00001807ffff798c */ /* 0x0005e8000b000005 */
[----:B------:R2:W-:Y:S02]  /*42f0*/  ATOMS.XOR RZ, [UR5+0x10], R0 ;  /* 0x00001000ffff798c */ /* 0x0005e4000b800005 */
.L_x_81:
[----:B-1----:R-:W-:Y:S05]  /*4300*/  BSYNC B0 ;  /* 0x0000000000007941 */ /* 0x002fea0003800000 */
.L_x_80:
[----:B------:R-:W-:Y:S05]  /*4310*/  BRA.U UP1, `(.L_x_86) ;  /* 0x00000001016c7547 */ /* 0x000fea000b800000 */
[----:B------:R-:W-:-:S03]  /*4320*/  UMOV UR4, 0xffffffff ;  /* 0xffffffff00047882 */ /* 0x000fc60000000000 */
[----:B------:R-:W-:Y:S05]  /*4330*/  BRA.DIV UR4, `(.L_x_87) ;  /* 0x0000005a04187947 */ /* 0x000fea000b800000 */
[----:B------:R-:W-:-:S13]  /*4340*/  ELECT P6, URZ, PT ;  /* 0x0000000000ff782f */ /* 0x000fda00038c0000 */
.L_x_207:
[----:B------:R-:W-:Y:S05]  /*4350*/  @!P6 BRA `(.L_x_86) ;  /* 0x00000000005ce947 */ /* 0x000fea0003800000 */
[----:B--2---:R-:W2:Y:S02]  /*4360*/  LDS R4, [UR5+0x10] ;  /* 0x00001005ff047984 */ /* 0x004ea40008000800 */
[----:B--2---:R-:W-:-:S04]  /*4370*/  SHF.L.U32 R4, R4, 0x1f, RZ ;  /* 0x0000001f04047819 */ /* 0x004fc800000006ff */
[----:B------:R-:W2:Y:S02]  /*4380*/  SYNCS.PHASECHK.TRANS64.TRYWAIT P0, [UR5+0x8], R4 ;  /* 0x00000804ff0075a7 */ /* 0x000ea40008001105 */
[----:B--2---:R-:W-:Y:S05]  /*4390*/  @P0 BRA `(.L_x_88) ;  /* 0x0000000000080947 */ /* 0x004fea0003800000 */
[----:B------:R-:W2:Y:S02]  /*43a0*/  SYNCS.PHASECHK.TRANS64.TRYWAIT P0, [UR5+0x8], R4 ;  /* 0x00000804ff0075a7 */ /* 0x000ea40008001105 */
[----:B--2---:R-:W-:Y:S05]  /*43b0*/  @!P0 BRA `(.L_x_89) ;  /* 0x0000005800188947 */ /* 0x004fea0003800000 */
.L_x_88:
[----:B------:R-:W3:Y:S01]  /*43c0*/  LDS R6, [UR6+0x280] ;  /* 0x00028006ff067984 */ /* 0x000ee20008000800 */
[----:B--2---:R-:W-:Y:S02]  /*43d0*/  HFMA2 R0, -RZ, RZ, 0, 5.9604644775390625e-08 ;  /* 0x00000001ff007431 */ /* 0x004fe400000001ff */
[----:B------:R-:W-:Y:S01]  /*43e0*/  IMAD.MOV.U32 R4, RZ, RZ, 0xffff ;  /* 0x0000ffffff047424 */ /* 0x000fe200078e00ff */
[----:B------:R-:W-:Y:S01]  /*43f0*/  UPRMT UR4, UR34, 0x654, UR7 ;  /* 0x0000065422047896 */ /* 0x000fe20008000007 */
[----:B---3--:R-:W-:-:S03]  /*4400*/  IMAD.SHL.U32 R5, R6, 0x20, RZ ;  /* 0x0000002006057824 */ /* 0x008fc600078e00ff */
[-C--:B------:R-:W-:Y:S02]  /*4410*/  SHF.L.U32 R4, R4, R6.reuse, RZ ;  /* 0x0000000604047219 */ /* 0x080fe400000006ff */
[----:B------:R-:W-:Y:S01]  /*4420*/  SHF.L.U32 R6, R0, R6, RZ ;  /* 0x0000000600067219 */ /* 0x000fe200000006ff */
[----:B------:R3:W-:Y:S04]  /*4430*/  STS [UR6+0x280], R5 ;  /* 0x00028005ff007988 */ /* 0x0007e80008000806 */
[----:B------:R3:W-:Y:S04]  /*4440*/  ATOMS.OR RZ, [UR5+0x14], R4 ;  /* 0x00001404ffff798c */ /* 0x0007e8000b000005 */
[----:B------:R3:W-:Y:S01]  /*4450*/  ATOMS.OR RZ, [UR5+0x18], R6 ;  /* 0x00001806ffff798c */ /* 0x0007e2000b000005 */
[----:B------:R-:W-:Y:S03]  /*4460*/  SYNCS.ARRIVE.TRANS64.RED.A1T0 RZ, [UR4], RZ ;  /* 0x000000ffffff79a7 */ /* 0x000fe60008100404 */
[----:B------:R3:W-:Y:S01]  /*4470*/  ATOMS.XOR RZ, [UR5+0x10], R0 ;  /* 0x00001000ffff798c */ /* 0x0007e2000b800005 */
[----:B------:R-:W-:Y:S05]  /*4480*/  BRA `(.L_x_86) ;  /* 0x0000000000107947 */ /* 0x000fea0003800000 */
.L_x_79:
[----:B------:R-:W-:Y:S02]  /*4490*/  MOV R0, 0xffffffff ;  /* 0xffffffff00007802 */ /* 0x000fe40000000f00 */
[----:B------:R-:W-:-:S03]  /*44a0*/  MOV R4, 0x44d0 ;  /* 0x000044d000047802 */ /* 0x000fc60000000f00 */
[----:B------:R2:W-:Y:S04]  /*44b0*/  STS [UR6+0x280], R0 ;  /* 0x00028000ff007988 */ /* 0x0005e80008000806 */
[----:B-12--5:R-:W-:Y:S05]  /*44c0*/  CALL.REL.NOINC `($__internal_1_$__cuda_sm10x_tcgen05_guardrail_trap_phase_invalid_during_alloc) ;  /* 0x0000005c00607944 */ /* 0x026fea0003c00000 */
.L_x_86:
[----:B------:R-:W-:Y:S05]  /*44d0*/  WARPSYNC.ALL ;  /* 0x0000000000007948 */ /* 0x000fea0003800000 */
[----:B------:R-:W4:Y:S01]  /*44e0*/  S2UR UR4, SR_CgaCtaId ;  /* 0x00000000000479c3 */ /* 0x000f220000008800 */
[----:B------:R-:W-:Y:S01]  /*44f0*/  UMOV UR17, 0x400 ;  /* 0x0000040000117882 */ /* 0x000fe20000000000 */
[----:B------:R-:W-:-:S06]  /*4500*/  NOP ;  /* 0x0000000000007918 */ /* 0x000fcc0000000000 */
[----:B------:R-:W-:Y:S06]  /*4510*/  BAR.ARV 0x6, 0xa0 ;  /* 0x0182800000007b1d */ /* 0x000fec0000002000 */
[----:B------:R-:W1:Y:S01]  /*4520*/  LDCU UR6, c[0x0][0x38c] ;  /* 0x00007180ff0677ac */ /* 0x000e620008000800 */
[----:B------:R-:W-:Y:S01]  /*4530*/  LOP3.LUT R3, R3, 0xffff, RZ, 0xc0, !PT ;  /* 0x0000ffff03037812 */ /* 0x000fe200078ec0ff */
[----:B--2---:R-:W-:Y:S01]  /*4540*/  IMAD.MOV.U32 R9, RZ, RZ, 0x1 ;  /* 0x00000001ff097424 */ /* 0x004fe200078e00ff */
[----:B------:R-:W-:Y:S01]  /*4550*/  LOP3.LUT R2, R2, 0xffff, RZ, 0xc0, !PT ;  /* 0x0000ffff02027812 */ /* 0x000fe200078ec0ff */
[----:B------:R-:W-:Y:S01]  /*4560*/  IMAD.MOV.U32 R8, RZ, RZ, RZ ;  /* 0x000000ffff087224 */ /* 0x000fe200078e00ff */
[----:B------:R-:W-:Y:S01]  /*4570*/  R2UR UR20, R3 ;  /* 0x00000000031472ca */ /* 0x000fe200000e0000 */
[----:B------:R-:W-:Y:S01]  /*4580*/  UMOV UR24, URZ ;  /* 0x000000ff00187c82 */ /* 0x000fe20008000000 */
[----:B------:R-:W-:-:S02]  /*4590*/  R2UR UR30, R2 ;  /* 0x00000000021e72ca */ /* 0x000fc400000e0000 */
[----:B------:R-:W-:Y:S01]  /*45a0*/  CS2R R2, SRZ ;  /* 0x0000000000027805 */ /* 0x000fe2000001ff00 */
[----:B------:R-:W-:Y:S01]  /*45b0*/  UMOV UR15, URZ ;  /* 0x000000ff000f7c82 */ /* 0x000fe20008000000 */
[----:B----4-:R-:W-:Y:S01]  /*45c0*/  ULEA UR17, UR4, UR17, 0x18 ;  /* 0x0000001104117291 */ /* 0x010fe2000f8ec0ff */
[----:B------:R-:W-:Y:S01]  /*45d0*/  UMOV UR14, URZ ;  /* 0x000000ff000e7c82 */ /* 0x000fe20008000000 */
[----:B------:R-:W-:Y:S02]  /*45e0*/  UISETP.NE.AND UP3, UPT, UR33, URZ, UPT ;  /* 0x000000ff2100728c */ /* 0x000fe4000bf65270 */
[----:B------:R-:W-:Y:S02]  /*45f0*/  UIADD3 UR5, UPT, UPT, UR17, 0x4400, URZ ;  /* 0x0000440011057890 */ /* 0x000fe4000fffe0ff */
[----:B------:R-:W-:-:S03]  /*4600*/  UIADD3 UR4, UPT, UPT, UR17, 0x1e400, URZ ;  /* 0x0001e40011047890 */ /* 0x000fc6000fffe0ff */
[----:B---3--:R-:W2:Y:S01]  /*4610*/  LDS R0, [UR17+0x280] ;  /* 0x00028011ff007984 */ /* 0x008ea20008000800 */
[----:B-1----:R-:W-:Y:S02]  /*4620*/  UIADD3 UR6, UPT, UPT, UR6, 0x3f, URZ ;  /* 0x0000003f06067890 */ /* 0x002fe4000fffe0ff */
[----:B------:R-:W-:Y:S02]  /*4630*/  USHF.R.U32.HI UR5, URZ, 0x4, UR5 ;  /* 0x00000004ff057899 */ /* 0x000fe40008011605 */
[----:B------:R-:W-:Y:S02]  /*4640*/  USHF.R.S32.HI UR25, URZ, 0x1f, UR6 ;  /* 0x0000001fff197899 */ /* 0x000fe40008011406 */
[----:B------:R-:W-:Y:S02]  /*4650*/  USHF.R.U32.HI UR4, URZ, 0x4, UR4 ;  /* 0x00000004ff047899 */ /* 0x000fe40008011604 */
[----:B------:R-:W-:Y:S02]  /*4660*/  ULEA.HI UR25, UR25, UR6, URZ, 0x6 ;  /* 0x0000000619197291 */ /* 0x000fe4000f8f30ff */
[----:B------:R-:W-:-:S02]  /*4670*/  ULOP3.LUT UR5, UR5, 0x3fff, URZ, 0xc0, !UPT ;  /* 0x00003fff05057892 */ /* 0x000fc4000f8ec0ff */
[----:B------:R-:W-:Y:S02]  /*4680*/  USHF.R.S32.HI UR25, URZ, 0x6, UR25 ;  /* 0x00000006ff197899 */ /* 0x000fe40008011419 */
[----:B------:R-:W-:Y:S02]  /*4690*/  ULOP3.LUT UR22, UR4, 0x3fff, URZ, 0xc0, !UPT ;  /* 0x00003fff04167892 */ /* 0x000fe4000f8ec0ff */
[----:B------:R-:W-:Y:S02]  /*46a0*/  UISETP.LT.AND UP0, UPT, UR25, 0x1, UPT ;  /* 0x000000011900788c */ /* 0x000fe4000bf01270 */
[----:B------:R-:W-:Y:S02]  /*46b0*/  ULOP3.LUT UR21, UR5, 0x10000, URZ, 0xfc, !UPT ;  /* 0x0001000005157892 */ /* 0x000fe4000f8efcff */
[----:B------:R-:W-:Y:S02]  /*46c0*/  ULOP3.LUT UR22, UR22, 0x10000, URZ, 0xfc, !UPT ;  /* 0x0001000016167892 */ /* 0x000fe4000f8efcff */
[----:B------:R-:W-:Y:S01]  /*46d0*/  USEL UR31, UR25, 0x1, !UP0 ;  /* 0x00000001191f7887 */ /* 0x000fe2000c000000 */
[----:B------:R-:W-:Y:S01]  /*46e0*/  UMOV UR28, 0x0 ;  /* 0x00000000001c7882 */ /* 0x000fe20000000000 */
[----:B------:R-:W-:Y:S01]  /*46f0*/  UMOV UR29, 0x82004a0 ;  /* 0x082004a0001d7882 */ /* 0x000fe20000000000 */
[----:B------:R-:W-:Y:S01]  /*4700*/  UMOV UR26, 0x0 ;  /* 0x00000000001a7882 */ /* 0x000fe20000000000 */
[----:B------:R-:W-:Y:S01]  /*4710*/  UMOV UR27, 0x82004a0 ;  /* 0x082004a0001b7882 */ /* 0x000fe20000000000 */
[----:B--2---:R-:W-:-:S15]  /*4720*/  R2UR UR32, R0 ;  /* 0x00000000002072ca */ /* 0x004fde00000e0000 */
.L_x_97:
[C---:B------:R-:W-:Y:S02]  /*4730*/  LEA R0, R8.reuse, UR17, 0x3 ;  /* 0x0000001108007c11 */ /* 0x040fe4000f8e18ff */
[----:B------:R-:W-:Y:S02]  /*4740*/  SHF.L.U32 R4, R3, 0x1f, RZ ;  /* 0x0000001f03047819 */ /* 0x000fe400000006ff */
[----:B------:R-:W-:Y:S02]  /*4750*/  LEA R5, R8, UR17, 0x4 ;  /* 0x0000001108057c11 */ /* 0x000fe4000f8e20ff */
[----:B------:R-:W1:Y:S02]  /*4760*/  SYNCS.PHASECHK.TRANS64.TRYWAIT P0, [R0+URZ+0x1d0], R4 ;  /* 0x0001d004000075a7 */ /* 0x000e6400080011ff */
[----:B-1-3--:R-:W-:Y:S05]  /*4770*/  @!P0 BRA `(.L_x_90) ;  /* 0x0000005400408947 */ /* 0x00afea0003800000 */
.L_x_208:
[----:B-1----:R-:W1:Y:S01]  /*4780*/  LDS.128 R4, [R5+0x260] ;  /* 0x0002600005047984 */ /* 0x002e620000000c00 */
[----:B------:R-:W-:Y:S02]  /*4790*/  VIADD R0, R0, 0x1e0 ;  /* 0x000001e000007836 */ /* 0x000fe40000000000 */
[----:B------:R-:W-:Y:S01]  /*47a0*/  VIADD R8, R8, 0x1 ;  /* 0x0000000108087836 */ /* 0x000fe20000000000 */
[----:B------:R-:W-:Y:S01]  /*47b0*/  @!PT LDS RZ, [RZ] ;  /* 0x00000000fffff984 */ /* 0x000fe20000000800 */
[----:B------:R-:W-:Y:S01]  /*47c0*/  @!PT LDS RZ, [RZ] ;  /* 0x00000000fffff984 */ /* 0x000fe20000000800 */
[----:B------:R-:W-:Y:S01]  /*47d0*/  @!PT LDS RZ, [RZ] ;  /* 0x00000000fffff984 */ /* 0x000fe20000000800 */
[----:B------:R-:W-:Y:S01]  /*47e0*/  @!PT LDS RZ, [RZ] ;  /* 0x00000000fffff984 */ /* 0x000fe20000000800 */
[----:B------:R2:W-:Y:S06]  /*47f0*/  MEMBAR.ALL.CTA ;  /* 0x0000000000007992 */ /* 0x0005ec0000008000 */
[----:B--2---:R-:W2:Y:S01]  /*4800*/  FENCE.VIEW.ASYNC.S ;  /* 0x00000000000073c6 */ /* 0x004ea20000000000 */
[----:B------:R-:W-:-:S04]  /*4810*/  PRMT R0, RZ, 0x654, R0 ;  /* 0x00000654ff007816 */ /* 0x000fc80000000000 */
[----:B--2---:R2:W-:Y:S01]  /*4820*/  SYNCS.ARRIVE.TRANS64.RED.A1T0 RZ, [R0+URZ], RZ ;  /* 0x000000ff00ff79a7 */ /* 0x0045e200081004ff */
[----:B-1----:R-:W-:Y:S01]  /*4830*/  LOP3.LUT P1, RZ, R6, 0x1, RZ, 0xc0, !PT ;  /* 0x0000000106ff7812 */ /* 0x002fe2000782c0ff */
[----:B--2---:R-:W-:-:S12]  /*4840*/  BRA.U UP3, `(.L_x_91) ;  /* 0x0000000103e07547 */ /* 0x004fd8000b800000 */
[----:B------:R-:W1:Y:S01]  /*4850*/  LDCU UR4, c[0x0][0x38c] ;  /* 0x00007180ff0477ac */ /* 0x000e620008000800 */
[----:B------:R-:W-:Y:S02]  /*4860*/  PLOP3.LUT P2, PT, PT, PT, PT, 0x80, 0x8 ;  /* 0x000000000008781c */ /* 0x000fe40003f4f070 */
[----:B------:R-:W-:Y:S01]  /*4870*/  SHF.L.U32 R4, R9, 0x1f, RZ ;  /* 0x0000001f09047819 */ /* 0x000fe200000006ff */
[----:B------:R-:W-:Y:S02]  /*4880*/  ULEA UR23, UR24, UR17, 0x3 ;  /* 0x0000001118177291 */ /* 0x000fe4000f8e18ff */
[----:B------:R-:W-:Y:S02]  /*4890*/  ULEA UR18, UR24, UR32, 0x6 ;  /* 0x0000002018127291 */ /* 0x000fe4000f8e30ff */
[----:B-1----:R-:W-:-:S06]  /*48a0*/  UISETP.GE.AND UP0, UPT, UR4, 0x1, UPT ;  /* 0x000000010400788c */ /* 0x002fcc000bf06270 */
[----:B------:R-:W-:-:S05]  /*48b0*/  PLOP3.LUT P0, PT, PT, PT, UP0, 0x80, 0x8 ;  /* 0x000000000008781c */ /* 0x000fca0003f0f008 */
[----:B------:R-:W-:-:S08]  /*48c0*/  @UP0 ULEA UR4, UR15, UR17, 0x3 ;  /* 0x000000110f040291 */ /* 0x000fd0000f8e18ff */
[----:B------:R-:W-:-:S04]  /*48d0*/  @P0 SHF.L.U32 R0, R2, 0x1f, RZ ;  /* 0x0000001f02000819 */ /* 0x000fc800000006ff */
[----:B------:R1:W2:Y:S01]  /*48e0*/  @P0 SYNCS.PHASECHK.TRANS64.TRYWAIT P2, [UR4], R0 ;  /* 0x00000000ff0005a7 */ /* 0x0002a20008041104 */
[----:B------:R-:W3:Y:S02]  /*48f0*/  SYNCS.PHASECHK.TRANS64.TRYWAIT P0, [UR23+0x210], R4 ;  /* 0x00021004ff0075a7 */ /* 0x000ee40008001117 */
[----:B-123--:R-:W-:Y:S05]  /*4900*/  @!P0 BRA `(.L_x_92) ;  /* 0x0000005000f08947 */ /* 0x00efea0003800000 */
.L_x_210:
[----:B------:R-:W-:Y:S01]  /*4910*/  UMOV UR19, UR14 ;  /* 0x0000000e00137c82 */ /* 0x000fe20008000000 */
[----:B------:R-:W-:Y:S05]  /*4920*/  BRA.U !UP0, `(.L_x_93) ;  /* 0x0000000108987547 */ /* 0x000fea000b800000 */
[----:B------:R-:W-:Y:S02]  /*4930*/  UIADD3 UR19, UPT, UPT, UR31, UR14, URZ ;  /* 0x0000000e1f137290 */ /* 0x000fe4000fffe0ff */
[----:B------:R-:W-:Y:S01]  /*4940*/  UPLOP3.LUT UP2, UPT, UPT, UPT, UPT, 0x40, 0x4 ;  /* 0x000000000004789c */ /* 0x000fe20003f4e870 */
[----:B------:R-:W-:Y:S01]  /*4950*/  UMOV UR16, UR25 ;  /* 0x0000001900107c82 */ /* 0x000fe20008000000 */
[----:B------:R-:W-:-:S09]  /*4960*/  UMOV UR6, UR15 ;  /* 0x0000000f00067c82 */ /* 0x000fd20008000000 */
.L_x_96:
[----:B--2---:R-:W-:Y:S01]  /*4970*/  ULEA UR5, UR6, UR17, 0x3 ;  /* 0x0000001106057291 */ /* 0x004fe2000f8e18ff */
[----:B---3--:R-:W-:Y:S11]  /*4980*/  @P2 BRA `(.L_x_94) ;  /* 0x00000000000c2947 */ /* 0x008ff60003800000 */
[----:B-1----:R-:W-:Y:S04]  /*4990*/  SHF.L.U32 R4, R2, 0x1f, RZ ;  /* 0x0000001f02047819 */ /* 0x002fe800000006ff */
[----:B------:R-:W1:Y:S02]  /*49a0*/  SYNCS.PHASECHK.TRANS64.TRYWAIT P0, [UR5], R4 ;  /* 0x00000004ff0075a7 */ /* 0x000e640008001105 */
[----:B-1----:R-:W-:Y:S05]  /*49b0*/  @!P0 BRA `(.L_x_95) ;  /* 0x0000005000dc8947 */ /* 0x002fea0003800000 */
.L_x_94:
[----:B------:R-:W-:Y:S01]  /*49c0*/  UISETP.NE.AND UP0, UPT, UR16, 0x1, UPT ;  /* 0x000000011000788c */ /* 0x000fe2000bf05270 */
[----:B------:R-:W-:Y:S01]  /*49d0*/  PLOP3.LUT P2, PT, PT, PT, PT, 0x80, 0x8 ;  /* 0x000000000008781c */ /* 0x000fe20003f4f070 */
[----:B------:R-:W-:Y:S02]  /*49e0*/  UIADD3 UR4, UPT, UPT, UR6, 0x1, URZ ;  /* 0x0000000106047890 */ /* 0x000fe4000fffe0ff */
[----:B------:R-:W-:Y:S02]  /*49f0*/  ULEA UR12, UR6, UR22, 0x8 ;  /* 0x00000016060c7291 */ /* 0x000fe4000f8e40ff */
[----:B------:R-:W-:Y:S01]  /*4a00*/  UISETP.NE.AND UP1, UPT, UR4, 0x1a, UPT ;  /* 0x0000001a0400788c */ /* 0x000fe2000bf25270 */
[----:B------:R-:W-:Y:S01]  /*4a10*/  PLOP3.LUT P0, PT, PT, PT, UP0, 0x80, 0x8 ;  /* 0x000000000008781c */ /* 0x000fe20003f0f008 */
[----:B------:R-:W-:Y:S02]  /*4a20*/  UIADD3 UR10, UPT, UPT, UR12, 0x2, URZ ;  /* 0x000000020c0a7890 */ /* 0x000fe4000fffe0ff */
[----:B------:R-:W-:Y:S02]  /*4a30*/  USEL UR7, URZ, 0x1, UP1 ;  /* 0x00000001ff077887 */ /* 0x000fe40008800000 */
[----:B------:R-:W-:Y:S02]  /*4a40*/  USEL UR15, UR4, URZ, UP1 ;  /* 0x000000ff040f7287 */ /* 0x000fe40008800000 */
[----:B------:R-:W-:Y:S02]  /*4a50*/  UIADD3 UR14, UPT, UPT, UR14, 0x1, URZ ;  /* 0x000000010e0e7890 */ /* 0x000fe4000fffe0ff */
[----:B------:R-:W-:Y:S01]  /*4a60*/  @UP0 ULEA UR4, UR15, UR17, 0x3 ;  /* 0x000000110f040291 */ /* 0x000fe2000f8e18ff */
[----:B------:R-:W-:Y:S01]  /*4a70*/  LOP3.LUT R2, R2, UR7, RZ, 0x3c, !PT ;  /* 0x0000000702027c12 */ /* 0x000fe2000f8e3cff */
[----:B------:R-:W-:Y:S01]  /*4a80*/  UIADD3 UR7, UPT, UPT, UR5, 0xd0, URZ ;  /* 0x000000d005077890 */ /* 0x000fe2000fffe0ff */
[----:B------:R-:W-:Y:S02]  /*4a90*/  UMOV UR13, 0x80004020 ;  /* 0x80004020000d7882 */ /* 0x000fe40000000000 */
[----:B-1----:R-:W-:Y:S01]  /*4aa0*/  @P0 SHF.L.U32 R0, R2, 0x1f, RZ ;  /* 0x0000001f02000819 */ /* 0x002fe200000006ff */
[----:B------:R-:W-:Y:S01]  /*4ab0*/  UMOV UR5, 0x80004020 ;  /* 0x8000402000057882 */ /* 0x000fe20000000000 */
[----:B------:R-:W-:Y:S01]  /*4ac0*/  UMOV UR11, 0x80004020 ;  /* 0x80004020000b7882 */ /* 0x000fe20000000000 */
[----:B------:R-:W-:Y:S01]  /*4ad0*/  UMOV UR9, 0x80004020 ;  /* 0x8000402000097882 */ /* 0x000fe20000000000 */
[----:B------:R2:W3:Y:S01]  /*4ae0*/  @P0 SYNCS.PHASECHK.TRANS64.TRYWAIT P2, [UR4], R0 ;  /* 0x00000000ff0005a7 */ /* 0x0004e20008041104 */
[----:B------:R-:W-:Y:S02]  /*4af0*/  ULEA UR4, UR6, UR21, 0x8 ;  /* 0x0000001506047291 */ /* 0x000fe4000f8e40ff */
[----:B------:R-:W-:Y:S02]  /*4b00*/  UISETP.NE.AND UP0, UPT, UR14, UR19, UPT ;  /* 0x000000130e00728c */ /* 0x000fe4000bf05270 */
[----:B------:R-:W-:Y:S02]  /*4b10*/  UIADD3 UR8, UPT, UPT, UR4, 0x2, URZ ;  /* 0x0000000204087890 */ /* 0x000fe4000fffe0ff */
[----:B------:R-:W-:Y:S01]  /*4b20*/  UIADD3 UR16, UPT, UPT, UR16, -0x1, URZ ;  /* 0xffffffff10107890 */ /* 0x000fe2000fffe0ff */
[----:B------:R-:W-:Y:S02]  /*4b30*/  UMOV UR6, UR15 ;  /* 0x0000000f00067c82 */ /* 0x000fe40008000000 */
[----:B------:R2:W-:Y:S01]  /*4b40*/  UTCIMMA.2CTA gdesc[UR4], gdesc[UR12], tmem[UR18], tmem[UR28], idesc[UR29], UP2 ;  /* 0x00ff1c0c040075ea */ /* 0x0005e20009200112 */
[----:B------:R-:W-:Y:S03]  /*4b50*/  UPLOP3.LUT UP2, UPT, UPT, UPT, UPT, 0x80, 0x8 ;  /* 0x000000000008789c */ /* 0x000fe60003f4f070 */
[----:B------:R2:W-:Y:S01]  /*4b60*/  UTCIMMA.2CTA gdesc[UR8], gdesc[UR10], tmem[UR18], tmem[UR26], idesc[UR27], UPT ;  /* 0x00ff1a0a080075ea */ /* 0x0005e2000ba00112 */
[----:B------:R2:W-:Y:S01]  /*4b70*/  UTCBAR.2CTA.MULTICAST [UR7], URZ, UR20 ;  /* 0x000000ff070073e9 */ /* 0x0005e20008200814 */
[----:B------:R-:W-:Y:S06]  /*4b80*/  BRA.U UP0, `(.L_x_96) ;  /* 0xfffffffd00787547 */ /* 0x000fec000b83ffff */
.L_x_93:
[----:B--2---:R-:W-:Y:S01]  /*4b90*/  UIADD3 UR4, UPT, UPT, UR23, 0x1f0, URZ ;  /* 0x000001f017047890 */ /* 0x004fe2000fffe0ff */
[----:B------:R-:W-:-:S08]  /*4ba0*/  UMOV UR14, UR19 ;  /* 0x00000013000e7c82 */ /* 0x000fd00008000000 */
[----:B------:R2:W-:Y:S01]  /*4bb0*/  UTCBAR.2CTA.MULTICAST [UR4], URZ, UR30 ;  /* 0x000000ff040073e9 */ /* 0x0005e2000820081e */
[----:B------:R-:W-:Y:S02]  /*4bc0*/  NOP ;  /* 0x0000000000007918 */ /* 0x000fe40000000000 */
.L_x_91:
[----:B--2---:R-:W-:Y:S01]  /*4bd0*/  UIADD3 UR4, UPT, UPT, UR24, 0x1, URZ ;  /* 0x0000000118047890 */ /* 0x004fe2000fffe0ff */
[----:B------:R-:W-:-:S03]  /*4be0*/  ISETP.NE.AND P0, PT, R8, 0x2, PT ;  /* 0x000000020800780c */ /* 0x000fc60003f05270 */
[----:B------:R-:W-:Y:S01]  /*4bf0*/  UISETP.NE.AND UP0, UPT, UR4, 0x4, UPT ;  /* 0x000000040400788c */ /* 0x000fe2000bf05270 */
[----:B-1----:R-:W-:Y:S02]  /*4c00*/  SEL R0, RZ, 0x1, P0 ;  /* 0x00000001ff007807 */ /* 0x002fe40000000000 */
[----:B------:R-:W-:Y:S01]  /*4c10*/  SEL R8, R8, RZ, P0 ;  /* 0x000000ff08087207 */ /* 0x000fe20000000000 */
[----:B------:R-:W-:Y:S01]  /*4c20*/  USEL UR5, URZ, 0x1, UP0 ;  /* 0x00000001ff057887 */ /* 0x000fe20008000000 */
[----:B------:R-:W-:Y:S01]  /*4c30*/  LOP3.LUT R3, R3, R0, RZ, 0x3c, !PT ;  /* 0x0000000003037212 */ /* 0x000fe200078e3cff */
[----:B------:R-:W-:-:S04]  /*4c40*/  USEL UR24, UR4, URZ, UP0 ;  /* 0x000000ff04187287 */ /* 0x000fc80008000000 */
[----:B------:R-:W-:Y:S01]  /*4c50*/  LOP3.LUT R9, R9, UR5, RZ, 0x3c, !PT ;  /* 0x0000000509097c12 */ /* 0x000fe2000f8e3cff */
[----:B------:R-:W-:Y:S07]  /*4c60*/  @P1 BRA `(.L_x_97) ;  /* 0xfffffff800b01947 */ /* 0x000fee000383ffff */
[----:B------:R-:W1:Y:S01]  /*4c70*/  S2UR UR8, SR_CgaCtaId ;  /* 0x00000000000879c3 */ /* 0x000e620000008800 */
[----:B------:R-:W-:Y:S01]  /*4c80*/  ELECT P0, URZ, PT ;  /* 0x0000000000ff782f */ /* 0x000fe20003800000 */
[----:B------:R-:W-:Y:S01]  /*4c90*/  HFMA2 R0, -RZ, RZ, 0, 5.9604644775390625e-08 ;  /* 0x00000001ff007431 */ /* 0x000fe200000001ff */
[----:B------:R-:W-:-:S05]  /*4ca0*/  UMOV UR4, 0x40 ;  /* 0x0000004000047882 */ /* 0x000fca0000000000 */
[----:B------:R-:W-:Y:S01]  /*4cb0*/  UVIRTCOUNT.DEALLOC.SMPOOL 0x80 ;  /* 0x000000800000784c */ /* 0x000fe20000000000 */
[----:B------:R-:W-:Y:S02]  /*4cc0*/  UISETP.NE.AND UP1, UPT, UR33, URZ, UPT ;  /* 0x000000ff2100728c */ /* 0x000fe4000bf25270 */
[----:B-1----:R-:W-:-:S09]  /*4cd0*/  ULEA UR8, UR8, UR4, 0x18 ;  /* 0x0000000408087291 */ /* 0x002fd2000f8ec0ff */
[----:B------:R1:W-:Y:S01]  /*4ce0*/  @P0 STS.U8 [UR8+0x1c], R0 ;  /* 0x00001c00ff000988 */ /* 0x0003e20008000008 */
[----:B------:R-:W-:Y:S05]  /*4cf0*/  BRA.U UP1, `(.L_x_98) ;  /* 0x0000000101a07547 */ /* 0x000fea000b800000 */
[----:B------:R-:W-:Y:S01]  /*4d00*/  UIADD3 UR7, UPT, UPT, UR17, 0x210, URZ ;  /* 0x0000021011077890 */ /* 0x000fe2000fffe0ff */
[----:B------:R-:W-:-:S03]  /*4d10*/  SHF.L.U32 R2, R9, 0x1f, RZ ;  /* 0x0000001f09027819 */ /* 0x000fc600000006ff */
[----:B------:R-:W-:-:S09]  /*4d20*/  ULEA UR4, UR24, UR7, 0x3 ;  /* 0x0000000718047291 */ /* 0x000fd2000f8e18ff */
[----:B------:R-:W2:Y:S02]  /*4d30*/  SYNCS.PHASECHK.TRANS64.TRYWAIT P0, [UR4], R2 ;  /* 0x00000002ff0075a7 */ /* 0x000ea40008001104 */
[----:B--2---:R-:W-:Y:S05]  /*4d40*/  @!P0 BRA `(.L_x_99) ;  /* 0x0000005000108947 */ /* 0x004fea0003800000 */
.L_x_213:
        /* <DEDUP_REMOVED lines=9> */
.L_x_215:
        /* <DEDUP_REMOVED lines=9> */
.L_x_217:
[----:B------:R-:W-:-:S04]  /*4e70*/  UIADD3 UR4, UPT, UPT, UR4, 0x1, URZ ;  /* 0x0000000104047890 */ /* 0x000fc8000fffe0ff */
[----:B------:R-:W-:-:S04]  /*4e80*/  UISETP.NE.AND UP0, UPT, UR4, 0x4, UPT ;  /* 0x000000040400788c */ /* 0x000fc8000bf05270 */
[----:B------:R-:W-:Y:S02]  /*4e90*/  USEL UR5, URZ, 0x1, UP0 ;  /* 0x00000001ff057887 */ /* 0x000fe40008000000 */
[----:B------:R-:W-:-:S04]  /*4ea0*/  USEL UR4, UR4, URZ, UP0 ;  /* 0x000000ff04047287 */ /* 0x000fc80008000000 */
[----:B------:R-:W-:Y:S01]  /*4eb0*/  ULEA UR4, UR4, UR7, 0x3 ;  /* 0x0000000704047291 */ /* 0x000fe2000f8e18ff */
[----:B------:R-:W-:-:S04]  /*4ec0*/  LOP3.LUT R2, R2, UR5, RZ, 0x3c, !PT ;  /* 0x0000000502027c12 */ /* 0x000fc8000f8e3cff */
[----:B------:R-:W-:Y:S01]  /*4ed0*/  SHF.L.U32 R2, R2, 0x1f, RZ ;  /* 0x0000001f02027819 */ /* 0x000fe200000006ff */
[----:B-1----:R-:W-:-:S04]  /*4ee0*/  IMAD.U32 R0, RZ, RZ, UR4 ;  /* 0x00000004ff007e24 */ /* 0x002fc8000f8e00ff */
[----:B------:R1:W2:Y:S03]  /*4ef0*/  SYNCS.PHASECHK.TRANS64.TRYWAIT P0, [R0+URZ], R2 ;  /* 0x00000002000075a7 */ /* 0x0002a600080011ff */
[----:B--2---:R-:W-:Y:S05]  /*4f00*/  @!P0 NANOSLEEP.SYNCS 0x989680 ;  /* 0x009896800000895d */ /* 0x004fea0003900000 */
[----:B------:R-:W2:Y:S02]  /*4f10*/  @!P0 SYNCS.PHASECHK.TRANS64 P0, [R0+URZ], R2 ;  /* 0x00000002000085a7 */ /* 0x000ea400080010ff */
[----:B--2---:R-:W-:Y:S05]  /*4f20*/  @P0 BRA `(.L_x_102) ;  /* 0x0000000000200947 */ /* 0x004fea0003800000 */
.L_x_103:
[----:B--2---:R2:W4:Y:S02]  /*4f30*/  SYNCS.PHASECHK.TRANS64.TRYWAIT P0, [R0+URZ], R2 ;  /* 0x00000002000075a7 */ /* 0x00452400080011ff */
[----:B----4-:R-:W-:Y:S05]  /*4f40*/  @!P0 NANOSLEEP.SYNCS 0x989680 ;  /* 0x009896800000895d */ /* 0x010fea0003900000 */
[----:B------:R-:W4:Y:S02]  /*4f50*/  @!P0 SYNCS.PHASECHK.TRANS64 P0, [R0+URZ], R2 ;  /* 0x00000002000085a7 */ /* 0x000f2400080010ff */
[----:B----4-:R-:W-:Y:S05]  /*4f60*/  @!P0 BRA `(.L_x_103) ;  /* 0xfffffffc00f08947 */ /* 0x010fea000383ffff */
[----:B------:R-:W-:Y:S05]  /*4f70*/  BRA `(.L_x_102) ;  /* 0x00000000000c7947 */ /* 0x000fea0003800000 */
.L_x_98:
[----:B------:R-:W-:-:S04]  /*4f80*/  UIADD3 UR4, UPT, UPT, UR17, 0x250, URZ ;  /* 0x0000025011047890 */ /* 0x000fc8000fffe0ff */
[----:B------:R-:W-:-:S09]  /*4f90*/  UPRMT UR4, UR34, 0x654, UR4 ;  /* 0x0000065422047896 */ /* 0x000fd20008000004 */
[----:B------:R-:W-:Y:S03]  /*4fa0*/  SYNCS.ARRIVE.TRANS64.RED.A1T0 RZ, [UR4], RZ ;  /* 0x000000ffffff79a7 */ /* 0x000fe60008100404 */
.L_x_102:
[----:B-12---:R-:W-:Y:S01]  /*4fb0*/  SHF.L.U32 R2, RZ, 0x1f, RZ ;  /* 0x0000001fff027819 */ /* 0x006fe200000006ff */
[----:B------:R-:W-:Y:S01]  /*4fc0*/  UIADD3 UR4, UPT, UPT, UR17, 0x250, URZ ;  /* 0x0000025011047890 */ /* 0x000fe2000fffe0ff */
[----:B------:R-:W-:Y:S02]  /*4fd0*/  PLOP3.LUT P0, PT, PT, PT, UP1, 0x80, 0x8 ;  /* 0x000000000008781c */ /* 0x000fe40003f0f018 */
[----:B------:R-:W1:Y:S02]  /*4fe0*/  SYNCS.PHASECHK.TRANS64.TRYWAIT P1, [UR17+0x250], R2 ;  /* 0x00025002ff0075a7 */ /* 0x000e640008021111 */
[----:B-1----:R-:W-:Y:S09]  /*4ff0*/  @!P1 BRA `(.L_x_104) ;  /* 0x0000004c00ac9947 */ /* 0x002ff20003800000 */
.L_x_219:
[----:B------:R-:W-:Y:S01]  /*5000*/  @!UP1 UPRMT UR4, UR34, 0x654, UR4 ;  /* 0x0000065422049896 */ /* 0x000fe20008000004 */
[----:B------:R-:W-:Y:S01]  /*5010*/  UMOV UR5, 0xffff ;  /* 0x0000ffff00057882 */ /* 0x000fe20000000000 */
[----:B------:R-:W-:-:S07]  /*5020*/  UMOV UR6, 0x1 ;  /* 0x0000000100067882 */ /* 0x000fce0000000000 */
[----:B------:R-:W-:Y:S01]  /*5030*/  @!P0 SYNCS.ARRIVE.TRANS64.RED.A1T0 RZ, [UR4], RZ ;  /* 0x000000ffffff89a7 */ /* 0x000fe20008100404 */
[----:B------:R-:W-:Y:S01]  /*5040*/  NOP ;  /* 0x0000000000007918 */ /* 0x000fe20000000000 */
[----:B-1----:R-:W1:Y:S01]  /*5050*/  LDS R0, [UR8+0x14] ;  /* 0x00001408ff007984 */ /* 0x002e620008000800 */
[----:B------:R-:W-:-:S04]  /*5060*/  ULOP3.LUT UR4, UR32, 0xffff, URZ, 0xc0, !UPT ;  /* 0x0000ffff20047892 */ /* 0x000fc8000f8ec0ff */
[----:B------:R-:W-:-:S04]  /*5070*/  USHF.R.U32.HI UR4, URZ, 0x5, UR4 ;  /* 0x00000005ff047899 */ /* 0x000fc80008011604 */
[----:B------:R-:W-:Y:S02]  /*5080*/  USHF.L.U32 UR5, UR5, UR4, URZ ;  /* 0x0000000405057299 */ /* 0x000fe400080006ff */
[----:B------:R-:W-:-:S04]  /*5090*/  USHF.L.U32 UR4, UR6, UR4, URZ ;  /* 0x0000000406047299 */ /* 0x000fc800080006ff */
[----:B-1----:R-:W-:-:S04]  /*50a0*/  LOP3.LUT R0, R0, UR5, RZ, 0xc0, !PT ;  /* 0x0000000500007c12 */ /* 0x002fc8000f8ec0ff */
[----:B------:R-:W-:-:S13]  /*50b0*/  ISETP.NE.AND P0, PT, R0, UR5, PT ;  /* 0x0000000500007c0c */ /* 0x000fda000bf05270 */
[----:B------:R-:W-:Y:S05]  /*50c0*/  @P0 BRA `(.L_x_105) ;  /* 0x0000000000580947 */ /* 0x000fea0003800000 */
[----:B------:R-:W1:Y:S02]  /*50d0*/  LDS R0, [UR8+0x18] ;  /* 0x00001808ff007984 */ /* 0x000e640008000800 */
[----:B-1----:R-:W-:-:S04]  /*50e0*/  LOP3.LUT R0, R0, UR4, RZ, 0xc0, !PT ;  /* 0x0000000400007c12 */ /* 0x002fc8000f8ec0ff */
[----:B------:R-:W-:-:S13]  /*50f0*/  ISETP.NE.AND P0, PT, R0, UR4, PT ;  /* 0x0000000400007c0c */ /* 0x000fda000bf05270 */
[----:B------:R-:W-:Y:S05]  /*5100*/  @P0 BRA `(.L_x_106) ;  /* 0x00000000003c0947 */ /* 0x000fea0003800000 */
[----:B------:R-:W1:Y:S01]  /*5110*/  S2R R2, SR_LANEID ;  /* 0x0000000000027919 */ /* 0x000e620000000000 */
[----:B------:R-:W-:-:S06]  /*5120*/  ULOP3.LUT UR5, URZ, UR5, URZ, 0x33, !UPT ;  /* 0x00000005ff057292 */ /* 0x000fcc000f8e33ff */
[----:B------:R-:W-:-:S04]  /*5130*/  IMAD.U32 R0, RZ, RZ, UR5 ;  /* 0x00000005ff007e24 */ /* 0x000fc8000f8e00ff */
[----:B------:R2:W4:Y:S02]  /*5140*/  REDUX UR7, R0 ;  /* 0x00000000000773c4 */ /* 0x0005240000000000 */
[----:B------:R1:W-:Y:S01]  /*5150*/  UTCATOMSWS.AND URZ, UR5 ;  /* 0x0000000500ff79e3 */ /* 0x0003e20008000000 */
[----:B--2---:R-:W-:Y:S01]  /*5160*/  LOP3.LUT R0, RZ, UR4, RZ, 0x33, !PT ;  /* 0x00000004ff007c12 */ /* 0x004fe2000f8e33ff */
[----:B------:R-:W-:Y:S02]  /*5170*/  VOTEU.ANY UR4, UPT, PT ;  /* 0x0000000000047886 */ /* 0x000fe400038e0100 */
[----:B------:R-:W-:Y:S02]  /*5180*/  UFLO.U32 UR4, UR4 ;  /* 0x00000004000472bd */ /* 0x000fe400080e0000 */
[----:B------:R-:W2:Y:S04]  /*5190*/  REDUX UR6, R0 ;  /* 0x00000000000673c4 */ /* 0x000ea80000000000 */
[----:B-1----:R-:W-:-:S02]  /*51a0*/  ISETP.EQ.U32.AND P0, PT, R2, UR4, PT ;  /* 0x0000000402007c0c */ /* 0x002fc4000bf02070 */
[----:B----4-:R-:W-:-:S11]  /*51b0*/  MOV R2, UR7 ;  /* 0x0000000700027c02 */ /* 0x010fd60008000f00 */
[----:B------:R1:W-:Y:S01]  /*51c0*/  @P0 ATOMS.AND RZ, [UR8+0x14], R2 ;  /* 0x00001402ffff098c */ /* 0x0003e2000a800008 */
[----:B--2---:R-:W-:-:S05]  /*51d0*/  IMAD.U32 R0, RZ, RZ, UR6 ;  /* 0x00000006ff007e24 */ /* 0x004fca000f8e00ff */
[----:B------:R1:W-:Y:S01]  /*51e0*/  @P0 ATOMS.AND RZ, [UR8+0x18], R0 ;  /* 0x00001800ffff098c */ /* 0x0003e2000a800008 */
[----:B------:R-:W-:Y:S05]  /*51f0*/  BRA `(.L_x_107) ;  /* 0x0000000000147947 */ /* 0x000fea0003800000 */
.L_x_106:
[----:B------:R-:W-:Y:S02]  /*5200*/  MOV R2, 0x5220 ;  /* 0x0000522000027802 */ /* 0x000fe40000000f00 */
[----:B---3-5:R-:W-:Y:S05]  /*5210*/  CALL.REL.NOINC `($__internal_0_$__cuda_sm10x_tcgen05_guardrail_trap_col_being_dealloced_not_returned_by_alloc) ;  /* 0x0000005000007944 */ /* 0x028fea0003c00000 */
[----:B------:R-:W-:Y:S05]  /*5220*/  BRA `(.L_x_107) ;  /* 0x0000000000087947 */ /* 0x000fea0003800000 */
.L_x_105:
[----:B------:R-:W-:Y:S02]  /*5230*/  MOV R2, 0x5250 ;  /* 0x0000525000027802 */ /* 0x000fe40000000f00 */
[----:B---3-5:R-:W-:Y:S05]  /*5240*/  CALL.REL.NOINC `($__internal_2_$__cuda_sm10x_tcgen05_guardrail_trap_unallocated_columns_being_dealloced) ;  /* 0x00000050000c7944 */ /* 0x028fea0003c00000 */
.L_x_107:
[----:B------:R-:W-:Y:S01]  /*5250*/  NOP ;  /* 0x0000000000007918 */ /* 0x000fe20000000000 */
[----:B------:R-:W-:Y:S05]  /*5260*/  EXIT ;  /* 0x000000000000794d */ /* 0x000fea0003800000 */
.L_x_78:
[----:B------:R-:W-:-:S09]  /*5270*/  UISETP.NE.OR UP0, UPT, UR18, 0x3, !UP4 ;  /* 0x000000031200788c */ /* 0x000fd2000e705670 */
[----:B------:R-:W-:Y:S05]  /*5280*/  BRA.U UP0, `(.L_x_108) ;  /* 0x0000000d00dc7547 */ /* 0x000fea000b800000 */
[----:B------:R-:W2:Y:S01]  /*5290*/  LDCU.64 UR4, c[0x0][0x888] ;  /* 0x00011100ff0477ac */ /* 0x000ea20008000a00 */
[----:B------:R-:W3:Y:S01]  /*52a0*/  LDC.64 R12, c[0x0][0x348] ;  /* 0x0000d200ff0c7b82 */ /* 0x000ee20000000a00 */
[----:B------:R-:W-:Y:S02]  /*52b0*/  HFMA2 R9, -RZ, RZ, 0, 0 ;  /* 0x00000000ff097431 */ /* 0x000fe400000001ff */
[----:B------:R-:W-:Y:S01]  /*52c0*/  IMAD.MOV.U32 R11, RZ, RZ, 0x1 ;  /* 0x00000001ff0b7424 */ /* 0x000fe200078e00ff */
[----:B------:R-:W4:Y:S01]  /*52d0*/  LDCU UR35, c[0x0][0x370] ;  /* 0x00006e00ff2377ac */ /* 0x000f220008000800 */
[----:B------:R-:W-:Y:S01]  /*52e0*/  IMAD.MOV.U32 R10, RZ, RZ, RZ ;  /* 0x000000ffff0a7224 */ /* 0x000fe200078e00ff */
[----:B------:R-:W-:Y:S01]  /*52f0*/  MOV R3, 0x1000 ;  /* 0x0000100000037802 */ /* 0x000fe20000000f00 */
[----:B------:R-:W4:Y:S01]  /*5300*/  LDCU.128 UR48, c[0x0][0xb10] ;  /* 0x00016200ff3077ac */ /* 0x000f220008000c00 */
[----:B------:R-:W1:Y:S01]  /*5310*/  LDCU UR34, c[0x0][0x374] ;  /* 0x00006e80ff2277ac */ /* 0x000e620008000800 */
[----:B------:R-:W1:Y:S01]  /*5320*/  LDCU.64 UR32, c[0x0][0x890] ;  /* 0x00011200ff2077ac */ /* 0x000e620008000a00 */
[----:B------:R-:W1:Y:S01]  /*5330*/  LDCU UR15, c[0x0][0xb0c] ;  /* 0x00016180ff0f77ac */ /* 0x000e620008000800 */
[----:B--2---:R-:W-:Y:S01]  /*5340*/  UISETP.NE.U32.AND UP0, UPT, UR4, URZ, UPT ;  /* 0x000000ff0400728c */ /* 0x004fe2000bf05070 */
[----:B------:R-:W2:Y:S01]  /*5350*/  LDCU UR40, c[0x0][0xb20] ;  /* 0x00016400ff2877ac */ /* 0x000ea20008000800 */
[----:B------:R-:W2:Y:S01]  /*5360*/  LDCU UR4, c[0x0][0xb30] ;  /* 0x00016600ff0477ac */ /* 0x000ea20008000800 */
[----:B------:R-:W-:Y:S01]  /*5370*/  UMOV UR21, 0x400 ;  /* 0x0000040000157882 */ /* 0x000fe20000000000 */
[----:B----4-:R-:W-:-:S02]  /*5380*/  UIMAD.WIDE.U32 UR6, UR35, UR48, URZ ;  /* 0x00000030230672a5 */ /* 0x010fc4000f8e00ff */
[----:B-1----:R-:W-:Y:S02]  /*5390*/  UIMAD.WIDE.U32 UR8, UR34, UR51, URZ ;  /* 0x00000033220872a5 */ /* 0x002fe4000f8e00ff */
[----:B------:R-:W-:Y:S02]  /*53a0*/  ULEA UR21, UR46, UR21, 0x18 ;  /* 0x000000152e157291 */ /* 0x000fe4000f8ec0ff */
[----:B------:R-:W-:Y:S02]  /*53b0*/  UISETP.NE.U32.AND UP6, UPT, UR32, URZ, UPT ;  /* 0x000000ff2000728c */ /* 0x000fe4000bfc5070 */
[----:B------:R-:W-:Y:S02]  /*53c0*/  UIADD3 UR37, UPT, UPT, UR21, 0x1a8, URZ ;  /* 0x000001a815257890 */ /* 0x000fe4000fffe0ff */
[----:B------:R-:W-:Y:S02]  /*53d0*/  UISETP.NE.AND.EX UP5, UPT, UR5, URZ, UPT, UP0 ;  /* 0x000000ff0500728c */ /* 0x000fe4000bfa5300 */
[----:B------:R-:W-:Y:S01]  /*53e0*/  UISETP.NE.AND UP0, UPT, UR42, 0x1, UPT ;  /* 0x000000012a00788c */ /* 0x000fe2000bf05270 */
[----:B------:R-:W-:Y:S01]  /*53f0*/  UMOV UR6, UR7 ;  /* 0x0000000700067c82 */ /* 0x000fe20008000000 */
[----:B------:R-:W-:Y:S01]  /*5400*/  UMOV UR38, UR9 ;  /* 0x0000000900267c82 */ /* 0x000fe20008000000 */
[----:B------:R-:W-:-:S02]  /*5410*/  UISETP.NE.AND UP0, UPT, UR15, 0x1, UPT ;  /* 0x000000010f00788c */ /* 0x000fc4000bf05270 */
[----:B------:R-:W-:Y:S02]  /*5420*/  UPLOP3.LUT UP4, UPT, UPT, UPT, UPT, 0x40, 0x4 ;  /* 0x000000000004789c */ /* 0x000fe40003f8e870 */
[----:B------:R-:W-:Y:S01]  /*5430*/  UISETP.GE.AND UP2, UPT, UR42, 0x1, UPT ;  /* 0x000000012a00788c */ /* 0x000fe2000bf46270 */
[----:B------:R-:W1:Y:S01]  /*5440*/  LDCU.64 UR22, c[0x0][0xb28] ;  /* 0x00016500ff1677ac */ /* 0x000e620008000a00 */
[----:B------:R-:W-:Y:S02]  /*5450*/  UISETP.NE.AND.EX UP6, UPT, UR33, URZ, UPT, UP6 ;  /* 0x000000ff2100728c */ /* 0x000fe4000bfc5360 */
[----:B------:R-:W-:Y:S02]  /*5460*/  UIADD3 UR25, UPT, UPT, UR21, 0x1a0, URZ ;  /* 0x000001a015197890 */ /* 0x000fe4000fffe0ff */
[----:B------:R-:W-:Y:S02]  /*5470*/  UPRMT UR37, UR46, 0x654, UR37 ;  /* 0x000006542e257896 */ /* 0x000fe40008000025 */
[----:B------:R-:W-:-:S02]  /*5480*/  USHF.R.U32.HI UR39, URZ, UR49, UR6 ;  /* 0x00000031ff277299 */ /* 0x000fc40008011606 */
[----:B--2---:R-:W-:Y:S02]  /*5490*/  USHF.R.U32.HI UR38, URZ, UR40, UR38 ;  /* 0x00000028ff267299 */ /* 0x004fe40008011626 */
[----:B------:R-:W-:Y:S02]  /*54a0*/  UISETP.NE.AND UP0, UPT, UR50, 0x1, UPT ;  /* 0x000000013200788c */ /* 0x000fe4000bf05270 */
[----:B---3--:R-:W-:-:S11]  /*54b0*/  UISETP.NE.AND UP3, UPT, UR4, 0x1, UPT ;  /* 0x000000010400788c */ /* 0x008fd6000bf65270 */
.L_x_117:
[C---:B------:R-:W-:Y:S02]  /*54c0*/  LEA R8, R10.reuse, UR21, 0x3 ;  /* 0x000000150a087c11 */ /* 0x040fe4000f8e18ff */
[----:B------:R-:W-:Y:S02]  /*54d0*/  SHF.L.U32 R0, R9, 0x1f, RZ ;  /* 0x0000001f09007819 */ /* 0x000fe400000006ff */
[----:B------:R-:W-:Y:S02]  /*54e0*/  LEA R4, R10, UR21, 0x4 ;  /* 0x000000150a047c11 */ /* 0x000fe4000f8e20ff */
[----:B--2---:R-:W2:Y:S02]  /*54f0*/  SYNCS.PHASECHK.TRANS64.TRYWAIT P0, [R8+URZ+0x1d0], R0 ;  /* 0x0001d000080075a7 */ /* 0x004ea400080011ff */
[----:B--2---:R-:W-:Y:S05]  /*5500*/  @!P0 BRA `(.L_x_109) ;  /* 0x0000004800808947 */ /* 0x004fea0003800000 */
.L_x_220:
[----:B------:R-:W3:Y:S01]  /*5510*/  LDS.128 R4, [R4+0x260] ;  /* 0x0002600004047984 */ /* 0x000ee20000000c00 */
[----:B------:R-:W-:Y:S01]  /*5520*/  UISETP.GE.AND UP0, UPT, UR42, 0x1, UPT ;  /* 0x000000012a00788c */ /* 0x000fe2000bf06270 */
[----:B------:R-:W-:Y:S01]  /*5530*/  @!PT LDS RZ, [RZ] ;  /* 0x00000000fffff984 */ /* 0x000fe20000000800 */
[----:B------:R-:W-:Y:S01]  /*5540*/  @!PT LDS RZ, [RZ] ;  /* 0x00000000fffff984 */ /* 0x000fe20000000800 */
[----:B------:R-:W-:Y:S01]  /*5550*/  @!PT LDS RZ, [RZ] ;  /* 0x00000000fffff984 */ /* 0x000fe20000000800 */
[----:B------:R-:W-:Y:S01]  /*5560*/  @!PT LDS RZ, [RZ] ;  /* 0x00000000fffff984 */ /* 0x000fe20000000800 */
[----:B------:R4:W-:Y:S06]  /*5570*/  MEMBAR.ALL.CTA ;  /* 0x0000000000007992 */ /* 0x0009ec0000008000 */
[----:B----4-:R-:W4:Y:S01]  /*5580*/  FENCE.VIEW.ASYNC.S ;  /* 0x00000000000073c6 */ /* 0x010f220000000000 */
[----:B---3--:R-:W-:Y:S11]  /*5590*/  LOP3.LUT P0, RZ, R6, 0x1, RZ, 0xc0, !PT ;  /* 0x0000000106ff7812 */ /* 0x008ff6000780c0ff */
[----:B------:R-:W-:Y:S02]  /*55a0*/  @!UPT UIADD3 URZ, UPT, UPT, URZ, URZ, URZ ;  /* 0x000000fffffff290 */ /* 0x000fe4000fffe0ff */
[----:B----4-:R-:W-:Y:S01]  /*55b0*/  VOTEU.ANY UP2, P0 ;  /* 0x0000000000ff7886 */ /* 0x010fe20000040100 */
[----:B------:R-:W-:Y:S11]  /*55c0*/  PLOP3.LUT P0, PT, PT, PT, UP2, 0x80, 0x8 ;  /* 0x000000000008781c */ /* 0x000ff60003f0f028 */
[----:B------:R-:W-:Y:S02]  /*55d0*/  @!UPT UIADD3 URZ, UPT, UPT, URZ, URZ, URZ ;  /* 0x000000fffffff290 */ /* 0x000fe4000fffe0ff */
[----:B--2---:R-:W-:Y:S02]  /*55e0*/  @P0 SHF.R.U32.HI R0, RZ, 0x10, R5 ;  /* 0x00000010ff000819 */ /* 0x004fe40000011605 */
[----:B------:R-:W-:Y:S02]  /*55f0*/  @P0 MOV R2, R4 ;  /* 0x0000000400020202 */ /* 0x000fe40000000f00 */
[----:B------:R-:W-:Y:S01]  /*5600*/  @P0 R2UR UR4, R0 ;  /* 0x00000000000402ca */ /* 0x000fe200000e0000 */
[----:B------:R-:W-:Y:S01]  /*5610*/  VIADD R0, R8, 0x1e0 ;  /* 0x000001e008007836 */ /* 0x000fe20000000000 */
[----:B------:R-:W-:Y:S02]  /*5620*/  @P0 LOP3.LUT R4, R5, 0xffff, RZ, 0xc0, !PT ;  /* 0x0000ffff05040812 */ /* 0x000fe400078ec0ff */
[----:B------:R-:W-:Y:S02]  /*5630*/  @P0 R2UR UR6, R2 ;  /* 0x00000000020602ca */ /* 0x000fe400000e0000 */
[----:B------:R-:W-:Y:S02]  /*5640*/  PRMT R0, RZ, 0x654, R0 ;  /* 0x00000654ff007816 */ /* 0x000fe40000000000 */
[----:B------:R-:W-:Y:S02]  /*5650*/  @P0 R2UR UR5, R4 ;  /* 0x00000000040502ca */ /* 0x000fe400000e0000 */
[----:B------:R2:W-:Y:S03]  /*5660*/  SYNCS.ARRIVE.TRANS64.RED.A1T0 RZ, [R0+URZ], RZ ;  /* 0x000000ff00ff79a7 */ /* 0x0005e600081004ff */
[----:B------:R-:W-:Y:S04]  /*5670*/  @UP2 UMOV UR29, UR4 ;  /* 0x00000004001d2c82 */ /* 0x000fe80008000000 */
[----:B------:R-:W-:Y:S04]  /*5680*/  @UP2 UMOV UR14, UR6 ;  /* 0x00000006000e2c82 */ /* 0x000fe80008000000 */
[----:B------:R-:W-:Y:S01]  /*5690*/  @UP2 UMOV UR13, UR5 ;  /* 0x00000005000d2c82 */ /* 0x000fe20008000000 */
[----:B------:R-:W-:Y:S05]  /*56a0*/  BRA.U !UP0, `(.L_x_110) ;  /* 0x0000000108c07547 */ /* 0x000fea000b800000 */
[----:B------:R-:W-:Y:S02]  /*56b0*/  UIMAD.WIDE.U32 UR8, UR13, UR51, URZ ;  /* 0x000000330d0872a5 */ /* 0x000fe4000f8e00ff */
[----:B------:R-:W-:Y:S02]  /*56c0*/  UP2UR UR12, UPR, URZ, 0x4 ;  /* 0x00000004ff0c7883 */ /* 0x000fe40008000000 */
[----:B------:R-:W-:Y:S02]  /*56d0*/  UISETP.NE.AND UP2, UPT, UR50, 0x1, UPT ;  /* 0x000000013200788c */ /* 0x000fe4000bf45270 */
[----:B------:R-:W-:Y:S02]  /*56e0*/  UIMAD.WIDE.U32 UR10, UR14, UR48, URZ ;  /* 0x000000300e0a72a5 */ /* 0x000fe4000f8e00ff */
[----:B------:R-:W-:Y:S02]  /*56f0*/  USEL UR4, UR34, UR38, !UP2 ;  /* 0x0000002622047287 */ /* 0x000fe4000d000000 */
[----:B------:R-:W-:Y:S02]  /*5700*/  UISETP.NE.AND UP0, UPT, UR15, 0x1, UPT ;  /* 0x000000010f00788c */ /* 0x000fe4000bf05270 */
[----:B------:R-:W-:Y:S02]  /*5710*/  UP2UR UR20, UPR, URZ, 0x2 ;  /* 0x00000002ff147883 */ /* 0x000fe40008000000 */
[----:B------:R-:W-:Y:S02]  /*5720*/  UISETP.NE.AND UP1, UPT, UR42, 0x1, UPT ;  /* 0x000000012a00788c */ /* 0x000fe4000bf25270 */
[----:B-1----:R-:W-:Y:S02]  /*5730*/  UIMAD.WIDE.U32 UR16, UR4, UR22, URZ ;  /* 0x00000016041072a5 */ /* 0x002fe4000f8e00ff */
[----:B------:R-:W-:Y:S01]  /*5740*/  USEL UR7, UR35, UR39, !UP0 ;  /* 0x0000002723077287 */ /* 0x000fe2000c000000 */
[----:B------:R-:W-:Y:S02]  /*5750*/  UMOV UR5, UR9 ;  /* 0x0000000900057c82 */ /* 0x000fe40008000000 */
[----:B------:R-:W-:Y:S02]  /*5760*/  USHF.R.U32.HI UR6, URZ, UR40, UR5 ;  /* 0x00000028ff067299 */ /* 0x000fe40008011605 */
[----:B------:R-:W-:Y:S02]  /*5770*/  UIMAD.WIDE.U32 UR18, UR7, UR22, URZ ;  /* 0x00000016071272a5 */ /* 0x000fe4000f8e00ff */
[----:B------:R-:W-:Y:S02]  /*5780*/  USEL UR6, UR13, UR6, !UP2 ;  /* 0x000000060d067287 */ /* 0x000fe4000d000000 */
[----:B------:R-:W-:Y:S01]  /*5790*/  UISETP.NE.AND UP2, UPT, UR12, URZ, UPT ;  /* 0x000000ff0c00728c */ /* 0x000fe2000bf45270 */
[----:B------:R-:W-:Y:S01]  /*57a0*/  UMOV UR5, UR11 ;  /* 0x0000000b00057c82 */ /* 0x000fe20008000000 */
[----:B------:R-:W-:Y:S02]  /*57b0*/  UIMAD.WIDE.U32 UR10, UR6, UR22, URZ ;  /* 0x00000016060a72a5 */ /* 0x000fe4000f8e00ff */
[----:B------:R-:W-:Y:S03]  /*57c0*/  USHF.R.U32.HI UR8, URZ, UR49, UR5 ;  /* 0x00000031ff087299 */ /* 0x000fe60008011605 */
[----:B------:R-:W-:Y:S02]  /*57d0*/  UMOV UR5, UR17 ;  /* 0x0000001100057c82 */ /* 0x000fe40008000000 */
[----:B------:R-:W-:Y:S03]  /*57e0*/  @UP1 USHF.R.U32.HI UR4, URZ, UR23, UR5 ;  /* 0x00000017ff041299 */ /* 0x000fe60008011605 */
[----:B------:R-:W-:Y:S01]  /*57f0*/  UMOV UR5, UR19 ;  /* 0x0000001300057c82 */ /* 0x000fe20008000000 */
[----:B------:R-:W-:Y:S02]  /*5800*/  UIMAD UR4, UR42, UR4, URZ ;  /* 0x000000042a0472a4 */ /* 0x000fe4000f8e02ff */
[----:B------:R-:W-:Y:S02]  /*5810*/  @UP1 USHF.R.U32.HI UR7, URZ, UR23, UR5 ;  /* 0x00000017ff071299 */ /* 0x000fe40008011605 */
[----:B------:R-:W-:Y:S02]  /*5820*/  USEL UR5, UR14, UR8, !UP0 ;  /* 0x000000080e057287 */ /* 0x000fe4000c000000 */
[----:B------:R-:W-:Y:S02]  /*5830*/  UIMAD UR8, UR42, UR7, URZ ;  /* 0x000000072a0872a4 */ /* 0x000fe4000f8e02ff */
[----:B------:R-:W-:Y:S03]  /*5840*/  UISETP.GE.AND UP0, UPT, UR6, UR4, UPT ;  /* 0x000000040600728c */ /* 0x000fe6000bf06270 */
[----:B------:R-:W-:Y:S01]  /*5850*/  UMOV UR4, UR11 ;  /* 0x0000000b00047c82 */ /* 0x000fe20008000000 */
[----:B------:R-:W-:Y:S02]  /*5860*/  UISETP.GE.OR UP0, UPT, UR5, UR8, UP0 ;  /* 0x000000080500728c */ /* 0x000fe40008706670 */
[----:B------:R-:W-:Y:S02]  /*5870*/  USHF.R.U32.HI UR4, URZ, UR23, UR4 ;  /* 0x00000017ff047299 */ /* 0x000fe40008011604 */
[----:B------:R-:W-:Y:S02]  /*5880*/  UIMAD.WIDE.U32 UR8, UR5, UR22, URZ ;  /* 0x00000016050872a5 */ /* 0x000fe4000f8e00ff */
[----:B------:R-:W-:Y:S04]  /*5890*/  USEL UR10, UR6, UR4, !UP1 ;  /* 0x00000004060a7287 */ /* 0x000fe8000c800000 */
[----:B------:R-:W-:Y:S01]  /*58a0*/  UIADD3 UR11, UPT, UPT, -UR10, URZ, URZ ;  /* 0x000000ff0a0b7290 */ /* 0x000fe2000fffe1ff */
[----:B------:R-:W-:Y:S02]  /*58b0*/  @!UP0 UMOV UR4, UR9 ;  /* 0x0000000900048c82 */ /* 0x000fe40008000000 */
[----:B------:R-:W-:Y:S02]  /*58c0*/  @!UP0 USHF.R.U32.HI UR4, URZ, UR23, UR4 ;  /* 0x00000017ff048299 */ /* 0x000fe40008011604 */
[----:B------:R-:W-:Y:S02]  /*58d0*/  UIMAD UR8, UR42, UR11, UR6 ;  /* 0x0000000b2a0872a4 */ /* 0x000fe4000f8e0206 */
[----:B------:R-:W-:Y:S02]  /*58e0*/  @!UP0 USEL UR4, UR5, UR4, !UP1 ;  /* 0x0000000405048287 */ /* 0x000fe4000c800000 */
[----:B------:R-:W-:Y:S02]  /*58f0*/  UISETP.NE.AND UP1, UPT, UR20, URZ, UPT ;  /* 0x000000ff1400728c */ /* 0x000fe4000bf25270 */
[----:B------:R-:W-:Y:S02]  /*5900*/  @!UP0 UIMAD UR8, UR7, UR8, UR4 ;  /* 0x00000008070882a4 */ /* 0x000fe4000f8e0204 */
[----:B------:R-:W-:Y:S02]  /*5910*/  @!UP0 UIADD3 UR9, UPT, UPT, UR10, -UR4, URZ ;  /* 0x800000040a098290 */ /* 0x000fe4000fffe0ff */
[----:B------:R-:W-:Y:S02]  /*5920*/  UIADD3 UR4, UPT, UPT, -UR5, URZ, URZ ;  /* 0x000000ff05047290 */ /* 0x000fe4000fffe1ff */
[----:B------:R-:W-:Y:S02]  /*5930*/  UIADD3 UR7, UPT, UPT, -UR6, URZ, URZ ;  /* 0x000000ff06077290 */ /* 0x000fe4000fffe1ff */
[----:B------:R-:W-:Y:S02]  /*5940*/  @!UP0 UIMAD UR6, UR9, UR42, UR5 ;  /* 0x0000002a090682a4 */ /* 0x000fe4000f8e0205 */
[----:B------:R-:W-:Y:S02]  /*5950*/  UIMAD UR14, UR15, UR4, UR14 ;  /* 0x000000040f0e72a4 */ /* 0x000fe4000f8e020e */
[----:B------:R-:W-:Y:S01]  /*5960*/  UIMAD UR4, UR50, UR7, UR13 ;  /* 0x00000007320472a4 */ /* 0x000fe2000f8e020d */
[----:B------:R-:W-:Y:S02]  /*5970*/  @!UP0 UMOV UR5, UR8 ;  /* 0x0000000800058c82 */ /* 0x000fe40008000000 */
[----:B------:R-:W-:Y:S02]  /*5980*/  UIMAD UR14, UR5, UR15, UR14 ;  /* 0x0000000f050e72a4 */ /* 0x000fe4000f8e020e */
[----:B------:R-:W-:Y:S11]  /*5990*/  UIMAD UR13, UR6, UR50, UR4 ;  /* 0x00000032060d72a4 */ /* 0x000ff6000f8e0204 */
[----:B------:R-:W-:Y:S01]  /*59a0*/  @!UPT UIADD3 URZ, UPT, UPT, URZ, URZ, URZ ;  /* 0x000000fffffff290 */ /* 0x000fe2000fffe0ff */
.L_x_110:
[----:B------:R-:W3:Y:S01]  /*59b0*/  @!UP3 LDCU.128 UR8, c[0x0][0xb10] ;  /* 0x00016200ff08b7ac */ /* 0x000ee20008000c00 */
[----:B------:R-:W-:Y:S02]  /*59c0*/  ISETP.NE.U32.AND P0, PT, RZ, UR32, PT ;  /* 0x00000020ff007c0c */ /* 0x000fe4000bf05070 */
[----:B------:R-:W-:Y:S02]  /*59d0*/  SHF.L.U32 R4, R11, 0x1f, RZ ;  /* 0x0000001f0b047819 */ /* 0x000fe400000006ff */
[----:B------:R-:W-:Y:S01]  /*59e0*/  ISETP.NE.AND.EX P0, PT, RZ, UR33, PT, P0 ;  /* 0x00000021ff007c0c */ /* 0x000fe2000bf05300 */
[----:B------:R-:W4:Y:S01]  /*59f0*/  @!UP3 LDCU UR5, c[0x0][0xb0c] ;  /* 0x00016180ff05b7ac */ /* 0x000f220008000800 */
[----:B------:R-:W-:Y:S02]  /*5a00*/  USHF.L.U32 UR26, UR30, 0x7, URZ ;  /* 0x000000071e1a7899 */ /* 0x000fe400080006ff */
[----:B------:R-:W-:Y:S02]  /*5a10*/  USHF.L.U32 UR27, UR31, 0x6, URZ ;  /* 0x000000061f1b7899 */ /* 0x000fe400080006ff */
[----:B---3--:R-:W-:Y:S07]  /*5a20*/  UIMAD.WIDE.U32 UR6, UR14, UR8, URZ ;  /* 0x000000080e0672a5 */ /* 0x008fee000f8e00ff */
[----:B------:R-:W-:Y:S01]  /*5a30*/  @!UP3 UMOV UR4, UR7 ;  /* 0x000000070004bc82 */ /* 0x000fe20008000000 */
[----:B----4-:R-:W-:Y:S02]  /*5a40*/  @!UP3 UISETP.NE.AND UP0, UPT, UR5, 0x1, UPT ;  /* 0x000000010500b88c */ /* 0x010fe4000bf05270 */
[----:B------:R-:W-:Y:S02]  /*5a50*/  @!UP3 USHF.R.U32.HI UR4, URZ, UR9, UR4 ;  /* 0x00000009ff04b299 */ /* 0x000fe40008011604 */
[----:B------:R-:W-:Y:S02]  /*5a60*/  UIMAD.WIDE.U32 UR6, UR13, UR11, URZ ;  /* 0x0000000b0d0672a5 */ /* 0x000fe4000f8e00ff */
[----:B------:R-:W-:Y:S02]  /*5a70*/  @!UP3 USEL UR8, UR14, UR4, !UP0 ;  /* 0x000000040e08b287 */ /* 0x000fe4000c000000 */
[----:B------:R-:W-:Y:S03]  /*5a80*/  @!UP3 UISETP.NE.AND UP0, UPT, UR10, 0x1, UPT ;  /* 0x000000010a00b88c */ /* 0x000fe6000bf05270 */
[----:B------:R-:W-:Y:S02]  /*5a90*/  @!UP3 UMOV UR6, UR7 ;  /* 0x000000070006bc82 */ /* 0x000fe40008000000 */
[----:B------:R-:W3:Y:S02]  /*5aa0*/  @!UP3 LDCU UR4, c[0x0][0xb20] ;  /* 0x00016400ff04b7ac */ /* 0x000ee40008000800 */
[----:B---3--:R-:W-:Y:S04]  /*5ab0*/  @!UP3 USHF.R.U32.HI UR6, URZ, UR4, UR6 ;  /* 0x00000004ff06b299 */ /* 0x008fe80008011606 */
[----:B------:R-:W-:Y:S04]  /*5ac0*/  @!UP3 USEL UR6, UR13, UR6, !UP0 ;  /* 0x000000060d06b287 */ /* 0x000fe8000c000000 */
[----:B------:R-:W-:Y:S02]  /*5ad0*/  @!UP3 UIADD3 UR4, UPT, UPT, -UR8, UR6, URZ ;  /* 0x000000060804b290 */ /* 0x000fe4000fffe1ff */
[----:B------:R-:W-:Y:S02]  /*5ae0*/  @!UP3 UIADD3 UR6, UPT, UPT, UR8, -UR6, URZ ;  /* 0x800000060806b290 */ /* 0x000fe4000fffe0ff */
[----:B------:R-:W-:Y:S02]  /*5af0*/  @!UP3 UIMAD UR14, UR4, UR5, UR14 ;  /* 0x00000005040eb2a4 */ /* 0x000fe4000f8e020e */
[----:B------:R-:W-:Y:S01]  /*5b00*/  @!UP3 UIMAD UR13, UR6, UR10, UR13 ;  /* 0x0000000a060db2a4 */ /* 0x000fe2000f8e020d */
[----:B------:R-:W-:Y:S11]  /*5b10*/  BRA.U UP4, `(.L_x_111) ;  /* 0x0000000104107547 */ /* 0x000ff6000b800000 */
[----:B------:R-:W-:Y:S04]  /*5b20*/  MOV R2, UR43 ;  /* 0x0000002b00027c02 */ /* 0x000fe80008000f00 */
[----:B------:R-:W-:Y:S04]  /*5b30*/  SHF.L.U32 R2, R2, 0x1f, RZ ;  /* 0x0000001f02027819 */ /* 0x000fe800000006ff */
[----:B------:R-:W3:Y:S02]  /*5b40*/  SYNCS.PHASECHK.TRANS64.TRYWAIT P1, [UR21+0x1c8], R2 ;  /* 0x0001c802ff0075a7 */ /* 0x000ee40008021115 */
[----:B---3--:R-:W-:Y:S05]  /*5b50*/  @!P1 BRA `(.L_x_112) ;  /* 0x0000004400009947 */ /* 0x008fea0003800000 */
.L_x_111:
[----:B------:R-:W-:Y:S05]  /*5b60*/  BRA.U !UP6, `(.L_x_113) ;  /* 0x000000010e387547 */ /* 0x000fea000b800000 */
[----:B------:R-:W-:Y:S01]  /*5b70*/  UPLOP3.LUT UP1, UPT, UPT, UPT, UP5, 0x80, 0x8 ;  /* 0x000000000008789c */ /* 0x000fe20003f2f050 */
[----:B--2---:R-:W-:Y:S01]  /*5b80*/  HFMA2 R0, -RZ, RZ, 0, 5.9604644775390625e-08 ;  /* 0x00000001ff007431 */ /* 0x004fe200000001ff */
[----:B------:R-:W2:Y:S01]  /*5b90*/  LDCU.64 UR8, c[0x0][0x358] ;  /* 0x00006b00ff0877ac */ /* 0x000ea20008000a00 */
[----:B------:R-:W-:Y:S03]  /*5ba0*/  IMAD.MOV.U32 R76, RZ, RZ, 0x1 ;  /* 0x00000001ff4c7424 */ /* 0x000fe600078e00ff */
[----:B------:R-:W-:Y:S05]  /*5bb0*/  PLOP3.LUT P1, PT, PT, PT, UP1, 0x80, 0x8 ;  /* 0x000000000008781c */ /* 0x000fea0003f2f018 */
[----:B------:R-:W3:Y:S01]  /*5bc0*/  @UP1 LDCU.64 UR4, c[0x0][0x888] ;  /* 0x00011100ff0417ac */ /* 0x000ee20008000a00 */
[----:B------:R-:W-:Y:S07]  /*5bd0*/  @UP1 UIMAD UR6, UR36, UR32, URZ ;  /* 0x00000020240612a4 */ /* 0x000fee000f8e02ff */
[----:B------:R-:W-:Y:S01]  /*5be0*/  @!P1 PRMT R76, R0, 0x7610, R76 ;  /* 0x00007610004c9816 */ /* 0x000fe2000000004c */
[----:B---3--:R-:W-:Y:S06]  /*5bf0*/  @UP1 UIMAD.WIDE UR4, UR6, 0x4, UR4 ;  /* 0x00000004060418a5 */ /* 0x008fec000f8e0204 */
[----:B-----5:R-:W-:Y:S01]  /*5c00*/  IMAD.U32 R40, RZ, RZ, UR4 ;  /* 0x00000004ff287e24 */ /* 0x020fe2000f8e00ff */
[----:B------:R-:W-:Y:S04]  /*5c10*/  MOV R41, UR5 ;  /* 0x0000000500297c02 */ /* 0x000fe80008000f00 */
[----:B------:R-:W3:Y:S01]  /*5c20*/  @!UP1 LDCU UR4, c[0x0][0x880] ;  /* 0x00011000ff0497ac */ /* 0x000ee20008000800 */
[----:B--2---:R4:W5:Y:S02]  /*5c30*/  @P1 LDG.E R40, desc[UR8][R40.64] ;  /* 0x0000000828281981 */ /* 0x004964000c1e1900 */
[----:B---34-:R-:W-:Y:S07]  /*5c40*/  @!P1 IMAD.U32 R40, RZ, RZ, UR4 ;  /* 0x00000004ff289e24 */ /* 0x018fee000f8e00ff */
.L_x_113:
[----:B-----5:R-:W-:Y:S01]  /*5c50*/  @!P0 ISETP.EQ.AND P2, PT, R40, RZ, PT ;  /* 0x000000ff2800820c */ /* 0x020fe20003f42270 */
[----:B------:R-:W-:Y:S01]  /*5c60*/  @!UPT UIADD3 URZ, UPT, UPT, URZ, URZ, URZ ;  /* 0x000000fffffff290 */ /* 0x000fe2000fffe0ff */
[----:B------:R-:W-:Y:S11]  /*5c70*/  @!P0 BRA `(.L_x_114) ;  /* 0x0000000000148947 */ /* 0x000ff60003800000 */
[----:B------:R-:W-:Y:S02]  /*5c80*/  LOP3.LUT P0, RZ, R76, 0xff, RZ, 0xc0, !PT ;  /* 0x000000ff4cff7812 */ /* 0x000fe4000780c0ff */
[----:B------:R-:W-:Y:S04]  /*5c90*/  PLOP3.LUT P2, PT, PT, PT, UP1, 0x80, 0x8 ;  /* 0x000000000008781c */ /* 0x000fe80003f4f018 */
[----:B------:R-:W-:Y:S07]  /*5ca0*/  PLOP3.LUT P2, PT, P2, PT, PT, 0x8, 0x80 ;  /* 0x000000000080781c */ /* 0x000fee000174e170 */
[----:B------:R-:W-:Y:S11]  /*5cb0*/  @P0 ISETP.EQ.AND P2, PT, R40, RZ, PT ;  /* 0x000000ff2800020c */ /* 0x000ff60003f42270 */
[----:B------:R-:W-:Y:S02]  /*5cc0*/  @!UPT UIADD3 URZ, UPT, UPT, URZ, URZ, URZ ;  /* 0x000000fffffff290 */ /* 0x000fe4000fffe0ff */
.L_x_114:
[----:B------:R-:W3:Y:S01]  /*5cd0*/  SYNCS.PHASECHK.TRANS64.TRYWAIT P0, [UR21+0x1b0], R4 ;  /* 0x0001b004ff0075a7 */ /* 0x000ee20008001115 */
[----:B------:R-:W-:Y:S04]  /*5ce0*/  ELECT P1, URZ, PT ;  /* 0x0000000000ff782f */ /* 0x000fe80003820000 */
[----:B------:R-:W-:Y:S01]  /*5cf0*/  PLOP3.LUT P1, PT, P2, P1, PT, 0xf2, 0x2f ;  /* 0x00000000002f781c */ /* 0x000fe20001723e72 */
[----:B------:R-:W-:Y:S01]  /*5d00*/  @!UPT UIADD3 URZ, UPT, UPT, URZ, URZ, URZ ;  /* 0x000000fffffff290 */ /* 0x000fe2000fffe0ff */
[----:B---3--:R-:W-:Y:S11]  /*5d10*/  @!P0 BRA `(.L_x_115) ;  /* 0x0000004000a88947 */ /* 0x008ff60003800000 */
.L_x_223:
[----:B--2---:R-:W-:Y:S01]  /*5d20*/  @!P1 IADD3 R2, P0, PT, R12, 0x580, RZ ;  /* 0x000005800c029810 */ /* 0x004fe20007f1e0ff */
[----:B------:R-:W-:Y:S01]  /*5d30*/  VOTEU.ALL UP0, P1 ;  /* 0x0000000000ff7886 */ /* 0x000fe20000800000 */
[----:B------:R-:W-:Y:S01]  /*5d40*/  UMOV UR6, 0x0 ;  /* 0x0000000000067882 */ /* 0x000fe20000000000 */
[----:B------:R-:W-:Y:S01]  /*5d50*/  UMOV UR7, 0x10000000 ;  /* 0x1000000000077882 */ /* 0x000fe20000000000 */
[----:B------:R-:W-:Y:S01]  /*5d60*/  @!P1 R2UR UR5, R2 ;  /* 0x00000000020592ca */ /* 0x000fe200000e0000 */
[----:B------:R-:W-:Y:S01]  /*5d70*/  @!P1 IMAD.X R0, RZ, RZ, R13, P0 ;  /* 0x000000ffff009224 */ /* 0x000fe200000e060d */
[----:B------:R-:W-:Y:S01]  /*5d80*/  @!UP0 UIADD3 UR24, UPT, UPT, UR21, 0x300, URZ ;  /* 0x0000030015188890 */ /* 0x000fe2000fffe0ff */
[----:B------:R-:W-:Y:S01]  /*5d90*/  VIADD R10, R10, 0x1 ;  /* 0x000000010a0a7836 */ /* 0x000fe20000000000 */
[----:B------:R-:W-:Y:S02]  /*5da0*/  @!UP0 UIADD3 UR10, UPT, UPT, UR26, 0x40, URZ ;  /* 0x000000401a0a8890 */ /* 0x000fe4000fffe0ff */
[----:B------:R-:W-:Y:S01]  /*5db0*/  @!P1 R2UR UR4, R0 ;  /* 0x00000000000492ca */ /* 0x000fe200000e0000 */
[----:B------:R-:W-:Y:S01]  /*5dc0*/  @!UP0 UIADD3 UR8, UPT, UPT, UR21, 0xb00, URZ ;  /* 0x00000b0015088890 */ /* 0x000fe2000fffe0ff */
[----:B------:R-:W-:Y:S01]  /*5dd0*/  @!P1 IMAD.MOV.U32 R0, RZ, RZ, 0x1000 ;  /* 0x00001000ff009424 */ /* 0x000fe200078e00ff */
[----:B------:R-:W-:Y:S01]  /*5de0*/  VOTEU.ALL UP0, P1 ;  /* 0x0000000000ff7886 */ /* 0x000fe20000800000 */
[----:B------:R-:W-:Y:S01]  /*5df0*/  UMOV UR28, UR36 ;  /* 0x00000024001c7c82 */ /* 0x000fe20008000000 */
[----:B------:R-:W-:Y:S01]  /*5e00*/  UMOV UR9, UR25 ;  /* 0x0000001900097c82 */ /* 0x000fe20008000000 */
[----:B------:R-:W-:Y:S01]  /*5e10*/  UMOV UR11, UR27 ;  /* 0x0000001b000b7c82 */ /* 0x000fe20008000000 */
[----:B------:R-:W-:Y:S01]  /*5e20*/  IMAD.U32 R6, RZ, RZ, UR5 ;  /* 0x00000005ff067e24 */ /* 0x000fe2000f8e00ff */
[----:B------:R-:W-:Y:S05]  /*5e30*/  UMOV UR12, UR36 ;  /* 0x00000024000c7c82 */ /* 0x000fea0008000000 */
[----:B------:R-:W-:Y:S01]  /*5e40*/  IMAD.U32 R7, RZ, RZ, UR4 ;  /* 0x00000004ff077e24 */ /* 0x000fe2000f8e00ff */
[----:B------:R-:W-:Y:S04]  /*5e50*/  @!P1 R2UR UR4, R6 ;  /* 0x00000000060492ca */ /* 0x000fe800000e0000 */
[----:B------:R-:W-:Y:S11]  /*5e60*/  @!P1 R2UR UR5, R7 ;  /* 0x00000000070592ca */ /* 0x000ff600000e0000 */
[----:B------:R-:W-:Y:S02]  /*5e70*/  @!UPT UIADD3 URZ, UPT, UPT, URZ, URZ, URZ ;  /* 0x000000fffffff290 */ /* 0x000fe4000fffe0ff */
[----:B------:R-:W-:Y:S01]  /*5e80*/  @!UP0 UTMALDG.3D [UR24], [UR4], desc[UR6] ;  /* 0x00000618040085b4 */ /* 0x000fe20008011000 */
[----:B------:R-:W-:Y:S05]  /*5e90*/  VOTEU.ALL UP0, P1 ;  /* 0x0000000000ff7886 */ /* 0x000fea0000800000 */
[----:B------:R2:W-:Y:S01]  /*5ea0*/  @!UP0 UTMALDG.3D [UR8], [UR4], desc[UR6] ;  /* 0x00000608040085b4 */ /* 0x0005e20008011000 */
[----:B------:R3:W-:Y:S01]  /*5eb0*/  @!P1 SYNCS.ARRIVE.TRANS64.RED.A0TR RZ, [UR21+0x1a0], R0 ;  /* 0x0001a000ffff99a7 */ /* 0x0007e20008300415 */
[----:B--2---:R-:W-:Y:S09]  /*5ec0*/  UPRMT UR4, UR46, 0x654, UR25 ;  /* 0x000006542e047896 */ /* 0x004ff20008000019 */
[----:B------:R-:W-:Y:S01]  /*5ed0*/  SYNCS.ARRIVE.TRANS64.RED.A1T0 RZ, [UR4], RZ ;  /* 0x000000ffffff79a7 */ /* 0x000fe20008100404 */
[----:B------:R-:W2:Y:S02]  /*5ee0*/  SYNCS.PHASECHK.TRANS64.TRYWAIT P0, [UR21+0x1b8], R4 ;  /* 0x0001b804ff0075a7 */ /* 0x000ea40008001115 */
[----:B--23--:R-:W-:Y:S05]  /*5ef0*/  @!P0 BRA `(.L_x_116) ;  /* 0x0000004000488947 */ /* 0x00cfea0003800000 */
.L_x_225:
[----:B------:R-:W-:Y:S01]  /*5f00*/  UIADD3 UR31, UPT, UPT, UR14, UR63, URZ ;  /* 0x0000003f0e1f7290 */ /* 0x000fe2000fffe0ff */
[----:B------:R-:W-:Y:S01]  /*5f10*/  @!P1 IADD3 R2, P0, PT, R12, 0x580, RZ ;  /* 0x000005800c029810 */ /* 0x000fe20007f1e0ff */
[----:B------:R-:W-:Y:S01]  /*5f20*/  UPLOP3.LUT UP4, UPT, UPT, UPT, UPT, 0x80, 0x8 ;  /* 0x000000000008789c */ /* 0x000fe20003f8f070 */
[----:B------:R-:W-:Y:S01]  /*5f30*/  R2UR UR24, R78 ;  /* 0x000000004e1872ca */ /* 0x000fe200000e0000 */
[----:B------:R-:W-:Y:S01]  /*5f40*/  VOTEU.ALL UP0, P1 ;  /* 0x0000000000ff7886 */ /* 0x000fe20000800000 */
[----:B------:R-:W-:Y:S01]  /*5f50*/  @!P1 R2UR UR5, R2 ;  /* 0x00000000020592ca */ /* 0x000fe200000e0000 */
[----:B--2---:R-:W-:Y:S01]  /*5f60*/  @!P1 IMAD.X R0, RZ, RZ, R13, P0 ;  /* 0x000000ffff009224 */ /* 0x004fe200000e060d */
[----:B------:R-:W-:Y:S01]  /*5f70*/  UMOV UR6, 0x0 ;  /* 0x0000000000067882 */ /* 0x000fe20000000000 */
[----:B------:R-:W-:Y:S01]  /*5f80*/  UMOV UR7, 0x10000000 ;  /* 0x1000000000077882 */ /* 0x000fe20000000000 */
[----:B------:R-:W-:Y:S01]  /*5f90*/  @!UP0 UIADD3 UR18, UPT, UPT, UR26, 0x20, URZ ;  /* 0x000000201a128890 */ /* 0x000fe2000fffe0ff */
[----:B------:R-:W-:Y:S01]  /*5fa0*/  ISETP.NE.AND P0, PT, R10, 0x2, PT ;  /* 0x000000020a00780c */ /* 0x000fe20003f05270 */
[----:B------:R-:W-:Y:S01]  /*5fb0*/  @!UP0 UIADD3 UR16, UPT, UPT, UR21, 0x1300, URZ ;  /* 0x0000130015108890 */ /* 0x000fe2000fffe0ff */
[----:B------:R-:W-:Y:S01]  /*5fc0*/  @!P1 R2UR UR4, R0 ;  /* 0x00000000000492ca */ /* 0x000fe200000e0000 */
[----:B------:R-:W-:Y:S01]  /*5fd0*/  @!UP0 UIADD3 UR17, UPT, UPT, UR21, 0x1a8, URZ ;  /* 0x000001a815118890 */ /* 0x000fe2000fffe0ff */
[----:B------:R-:W-:Y:S01]  /*5fe0*/  SEL R0, RZ, 0x1, P0 ;  /* 0x00000001ff007807 */ /* 0x000fe20000000000 */
[----:B------:R-:W-:Y:S01]  /*5ff0*/  @!UP0 UIADD3 UR10, UPT, UPT, UR26, 0x60, URZ ;  /* 0x000000601a0a8890 */ /* 0x000fe2000fffe0ff */
[----:B------:R-:W-:Y:S01]  /*6000*/  LOP3.LUT R11, R11, 0x1, RZ, 0x3c, !PT ;  /* 0x000000010b0b7812 */ /* 0x000fe200078e3cff */
[----:B------:R-:W-:Y:S01]  /*6010*/  @!UP0 UIADD3 UR8, UPT, UPT, UR21, 0x1b00, URZ ;  /* 0x00001b0015088890 */ /* 0x000fe2000fffe0ff */
[----:B------:R-:W-:Y:S01]  /*6020*/  IMAD.U32 R4, RZ, RZ, UR5 ;  /* 0x00000005ff047e24 */ /* 0x000fe2000f8e00ff */
[----:B------:R-:W-:Y:S01]  /*6030*/  VOTEU.ALL UP0, P1 ;  /* 0x0000000000ff7886 */ /* 0x000fe20000800000 */
[----:B------:R-:W-:Y:S01]  /*6040*/  UMOV UR19, UR27 ;  /* 0x0000001b00137c82 */ /* 0x000fe20008000000 */
[----:B------:R-:W-:Y:S01]  /*6050*/  UMOV UR20, UR36 ;  /* 0x0000002400147c82 */ /* 0x000fe20008000000 */
[----:B------:R-:W-:Y:S01]  /*6060*/  UMOV UR11, UR27 ;  /* 0x0000001b000b7c82 */ /* 0x000fe20008000000 */
[----:B------:R-:W-:Y:S01]  /*6070*/  UMOV UR12, UR36 ;  /* 0x00000024000c7c82 */ /* 0x000fe20008000000 */
[----:B------:R-:W-:Y:S01]  /*6080*/  UMOV UR9, UR17 ;  /* 0x0000001100097c82 */ /* 0x000fe20008000000 */
[----:B------:R-:W-:Y:S01]  /*6090*/  IMAD.U32 R5, RZ, RZ, UR4 ;  /* 0x00000004ff057e24 */ /* 0x000fe2000f8e00ff */
[----:B------:R-:W-:Y:S01]  /*60a0*/  @!P1 R2UR UR4, R4 ;  /* 0x00000000040492ca */ /* 0x000fe200000e0000 */
[----:B------:R-:W-:Y:S01]  /*60b0*/  UIADD3 UR30, UPT, UPT, UR13, UR24, URZ ;  /* 0x000000180d1e7290 */ /* 0x000fe2000fffe0ff */
[----:B------:R-:W-:Y:S01]  /*60c0*/  LOP3.LUT R9, R9, R0, RZ, 0x3c, !PT ;  /* 0x0000000009097212 */ /* 0x000fe200078e3cff */
[----:B------:R-:W-:Y:S01]  /*60d0*/  UMOV UR36, UR29 ;  /* 0x0000001d00247c82 */ /* 0x000fe20008000000 */
[----:B------:R-:W-:Y:S02]  /*60e0*/  @!P1 R2UR UR5, R5 ;  /* 0x00000000050592ca */ /* 0x000fe400000e0000 */
[----:B------:R-:W-:Y:S11]  /*60f0*/  SEL R10, R10, RZ, P0 ;  /* 0x000000ff0a0a7207 */ /* 0x000ff60000000000 */
[----:B------:R2:W-:Y:S01]  /*6100*/  @!UP0 UTMALDG.3D [UR16], [UR4], desc[UR6] ;  /* 0x00000610040085b4 */ /* 0x0005e20008011000 */
[----:B------:R-:W-:Y:S05]  /*6110*/  VOTEU.ALL UP0, P1 ;  /* 0x0000000000ff7886 */ /* 0x000fea0000800000 */
[----:B------:R2:W-:Y:S01]  /*6120*/  @!UP0 UTMALDG.3D [UR8], [UR4], desc[UR6] ;  /* 0x00000608040085b4 */ /* 0x0005e20008011000 */
[----:B------:R2:W-:Y:S01]  /*6130*/  @!P1 SYNCS.ARRIVE.TRANS64.RED.A0TR RZ, [UR21+0x1a8], R3 ;  /* 0x0001a803ffff99a7 */ /* 0x0005e20008300415 */
[----:B------:R-:W-:Y:S01]  /*6140*/  SYNCS.ARRIVE.TRANS64.RED.A1T0 RZ, [UR37], RZ ;  /* 0x000000ffffff79a7 */ /* 0x000fe20008100425 */
[----:B------:R-:W-:Y:S05]  /*6150*/  BRA.U UP2, `(.L_x_117) ;  /* 0xfffffff102d87547 */ /* 0x000fea000b83ffff */
[----:B------:R-:W-:-:S04]  /*6160*/  SHF.L.U32 R2, R11, 0x1f, RZ ;  /* 0x0000001f0b027819 */ /* 0x000fc800000006ff */
[----:B------:R-:W3:Y:S02]  /*6170*/  SYNCS.PHASECHK.TRANS64.TRYWAIT P0, [UR21+0x1b0], R2 ;  /* 0x0001b002ff0075a7 */ /* 0x000ee40008001115 */
[----:B---3--:R-:W-:Y:S05]  /*6180*/  @!P0 BRA `(.L_x_118) ;  /* 0x0000003c00bc8947 */ /* 0x008fea0003800000 */
.L_x_227:
[----:B---3--:R-:W-:-:S07]  /*6190*/  MOV R0, UR21 ;  /* 0x0000001500007c02 */ /* 0x008fce0008000f00 */
.L_x_119:
[----:B---3--:R-:W-:-:S04]  /*61a0*/  SHF.L.U32 R2, R11, 0x1f, RZ ;  /* 0x0000001f0b027819 */ /* 0x008fc800000006ff */
[----:B------:R3:W4:Y:S03]  /*61b0*/  SYNCS.PHASECHK.TRANS64.TRYWAIT P0, [R0+URZ+0x1b8], R2 ;  /* 0x0001b802000075a7 */ /* 0x00072600080011ff */
[----:B----4-:R-:W-:Y:S05]  /*61c0*/  @!P0 NANOSLEEP.SYNCS 0x989680 ;  /* 0x009896800000895d */ /* 0x010fea0003900000 */
[----:B------:R-:W4:Y:S02]  /*61d0*/  @!P0 SYNCS.PHASECHK.TRANS64 P0, [R0+URZ+0x1b8], R2 ;  /* 0x0001b802000085a7 */ /* 0x000f2400080010ff */
[----:B-12-4-:R-:W-:Y:S05]  /*61e0*/  @P0 EXIT ;  /* 0x000000000000094d */ /* 0x016fea0003800000 */
[----:B------:R-:W-:Y:S05]  /*61f0*/  BRA `(.L_x_119) ;  /* 0xfffffffc00e87947 */ /* 0x000fea000383ffff */
.L_x_108:
[----:B------:R-:W-:-:S06]  /*6200*/  UISETP.GE.AND UP0, UPT, UR18, 0x4, UPT ;  /* 0x000000041200788c */ /* 0x000fcc000bf06270 */
[----:B------:R-:W-:-:S13]  /*6210*/  PLOP3.LUT P0, PT, PT, PT, UP0, 0x80, 0x8 ;  /* 0x000000000008781c */ /* 0x000fda0003f0f008 */
[----:B-1----:R-:W-:Y:S05]  /*6220*/  @!P0 EXIT ;  /* 0x000000000000894d */ /* 0x002fea0003800000 */
[----:B------:R-:W-:Y:S01]  /*6230*/  BAR.SYNC.DEFER_BLOCKING 0x6, 0xa0 ;  /* 0x0182800000007b1d */ /* 0x000fe20000010000 */
[----:B------:R-:W-:Y:S01]  /*6240*/  IMAD.SHL.U32 R75, R87, 0x20, RZ ;  /* 0x00000020574b7824 */ /* 0x000fe200078e00ff */
[----:B------:R-:W-:Y:S01]  /*6250*/  CS2R R84, SRZ ;  /* 0x0000000000547805 */ /* 0x000fe2000001ff00 */
[----:B------:R-:W-:Y:S01]  /*6260*/  IMAD.SHL.U32 R5, R77, 0x200000, RZ ;  /* 0x002000004d057824 */ /* 0x000fe200078e00ff */
[----:B------:R-:W-:Y:S01]  /*6270*/  CS2R R82, SRZ ;  /* 0x0000000000527805 */ /* 0x000fe2000001ff00 */
[C---:B------:R-:W-:Y:S01]  /*6280*/  IMAD.U32 R37, R87.reuse, 0x10000, RZ ;  /* 0x0001000057257824 */ /* 0x040fe200078e00ff */
[----:B------:R-:W-:Y:S02]  /*6290*/  UMOV UR44, 0x400 ;  /* 0x00000400002c7882 */ /* 0x000fe40000000000 */
[----:B------:R-:W1:Y:S01]  /*62a0*/  LDC.64 R72, c[0x0][0x8b0] ;  /* 0x00022c00ff487b82 */ /* 0x000e620000000a00 */
[----:B------:R-:W-:Y:S01]  /*62b0*/  ULEA UR44, UR46, UR44, 0x18 ;  /* 0x0000002c2e2c7291 */ /* 0x000fe2000f8ec0ff */
[----:B------:R-:W-:Y:S01]  /*62c0*/  IMAD.SHL.U32 R4, R87, 0x4, RZ ;  /* 0x0000000457047824 */ /* 0x000fe200078e00ff */
[----:B------:R-:W-:Y:S01]  /*62d0*/  LOP3.LUT R7, R75, 0x80, RZ, 0xc0, !PT ;  /* 0x000000804b077812 */ /* 0x000fe200078ec0ff */
[----:B------:R-:W-:Y:S01]  /*62e0*/  IMAD.SHL.U32 R6, R77, 0x400, RZ ;  /* 0x000004004d067824 */ /* 0x000fe200078e00ff */
[----:B------:R-:W-:Y:S01]  /*62f0*/  LOP3.LUT R74, R75, 0xb60, RZ, 0xc0, !PT ;  /* 0x00000b604b4a7812 */ /* 0x000fe200078ec0ff */
[----:B------:R-:W-:Y:S01]  /*6300*/  UIADD3 UR4, UPT, UPT, UR44, 0x2300, URZ ;  /* 0x000023002c047890 */ /* 0x000fe2000fffe0ff */
[----:B------:R-:W-:Y:S01]  /*6310*/  LOP3.LUT R5, R5, 0x200000, RZ, 0xc0, !PT ;  /* 0x0020000005057812 */ /* 0x000fe200078ec0ff */
[----:B------:R-:W2:Y:S01]  /*6320*/  LDC.64 R70, c[0x0][0x8a8] ;  /* 0x00022a00ff467b82 */ /* 0x000ea20000000a00 */
[----:B------:R-:W-:Y:S01]  /*6330*/  LOP3.LUT R4, R7, 0x10, R4, 0xf8, !PT ;  /* 0x0000001007047812 */ /* 0x000fe200078ef804 */
[----:B------:R-:W-:Y:S01]  /*6340*/  IMAD.MOV.U32 R36, RZ, RZ, RZ ;  /* 0x000000ffff247224 */ /* 0x000fe200078e00ff */
[----:B------:R-:W-:Y:S01]  /*6350*/  LOP3.LUT R74, R74, 0x400, R6, 0xf8, !PT ;  /* 0x000004004a4a7812 */ /* 0x000fe200078ef806 */
[----:B------:R-:W-:Y:S01]  /*6360*/  IMAD.MOV.U32 R81, RZ, RZ, RZ ;  /* 0x000000ffff517224 */ /* 0x000fe200078e00ff */
[----:B------:R-:W-:Y:S01]  /*6370*/  LOP3.LUT R37, R5, 0x400000, R37, 0xf8, !PT ;  /* 0x0040000005257812 */ /* 0x000fe200078ef825 */
[----:B------:R-:W-:Y:S01]  /*6380*/  IMAD.U32 R86, RZ, RZ, UR4 ;  /* 0x00000004ff567e24 */ /* 0x000fe2000f8e00ff */
[----:B------:R-:W-:Y:S01]  /*6390*/  LOP3.LUT P0, RZ, R75, 0x80, RZ, 0xc0, !PT ;  /* 0x000000804bff7812 */ /* 0x000fe2000780c0ff */
[----:B------:R-:W3:Y:S01]  /*63a0*/  LDCU UR58, c[0x0][0x370] ;  /* 0x00006e00ff3a77ac */ /* 0x000ee20008000800 */
[----:B------:R-:W4:Y:S01]  /*63b0*/  LDS R0, [UR44+0x280] ;  /* 0x0002802cff007984 */ /* 0x000f220008000800 */
[----:B------:R-:W-:-:S02]  /*63c0*/  LOP3.LUT R74, R74, R4, RZ, 0xfc, !PT ;  /* 0x000000044a4a7212 */ /* 0x000fc400078efcff */
[----:B------:R-:W-:Y:S01]  /*63d0*/  P2R R4, PR, RZ, 0x1 ;  /* 0x00000001ff047803 */ /* 0x000fe20000000000 */
[----:B------:R-:W1:Y:S01]  /*63e0*/  LDCU UR43, c[0x0][0xb0c] ;  /* 0x00016180ff2b77ac */ /* 0x000e620008000800 */
[----:B------:R-:W-:Y:S01]  /*63f0*/  LOP3.LUT R87, R87, 0x60, RZ, 0xc0, !PT ;  /* 0x0000006057577812 */ /* 0x000fe200078ec0ff */
[----:B------:R-:W1:Y:S01]  /*6400*/  LDCU UR39, c[0x0][0xb30] ;  /* 0x00016600ff2777ac */ /* 0x000e620008000800 */
[----:B------:R-:W1:Y:S01]  /*6410*/  LDCU.64 UR56, c[0x0][0x888] ;  /* 0x00011100ff3877ac */ /* 0x000e620008000a00 */
[----:B------:R-:W1:Y:S01]  /*6420*/  LDCU.64 UR40, c[0x0][0xb28] ;  /* 0x00016500ff2877ac */ /* 0x000e620008000a00 */
[----:B------:R-:W1:Y:S01]  /*6430*/  LDCU.64 UR60, c[0x0][0x890] ;  /* 0x00011200ff3c77ac */ /* 0x000e620008000a00 */
[----:B------:R-:W1:Y:S01]  /*6440*/  LDCU.128 UR52, c[0x0][0xb10] ;  /* 0x00016200ff3477ac */ /* 0x000e620008000c00 */
[----:B------:R-:W1:Y:S01]  /*6450*/  LDCU UR47, c[0x0][0x374] ;  /* 0x00006e80ff2f77ac */ /* 0x000e620008000800 */
[----:B------:R-:W-:Y:S01]  /*6460*/  UIADD3 UR62, UPT, UPT, UR44, 0x300, URZ ;  /* 0x000003002c3e7890 */ /* 0x000fe2000fffe0ff */
[----:B-1234-:R-:W-:-:S11]  /*6470*/  IMAD.IADD R37, R0, 0x1, R37 ;  /* 0x0000000100257824 */ /* 0x01efd600078e0225 */
.L_x_145:
[C---:B------:R-:W-:Y:S02]  /*6480*/  LEA R3, R81.reuse, UR44, 0x3 ;  /* 0x0000002c51037c11 */ /* 0x040fe4000f8e18ff */
[----:B------:R-:W-:Y:S02]  /*6490*/  SHF.L.U32 R0, R84, 0x1f, RZ ;  /* 0x0000001f54007819 */ /* 0x000fe400000006ff */
[----:B------:R-:W-:Y:S02]  /*64a0*/  LEA R4, R81, UR44, 0x4 ;  /* 0x0000002c51047c11 */ /* 0x000fe4000f8e20ff */
[----:B-1----:R-:W1:Y:S02]  /*64b0*/  SYNCS.PHASECHK.TRANS64.TRYWAIT P0, [R3+URZ+0x1d0], R0 ;  /* 0x0001d000030075a7 */ /* 0x002e6400080011ff */
[----:B-1----:R-:W-:Y:S05]  /*64c0*/  @!P0 BRA `(.L_x_120) ;  /* 0x0000003c00048947 */ /* 0x002fea0003800000 */
.L_x_228:
        /* <DEDUP_REMOVED lines=8> */
[----:B--2---:R-:W-:Y:S11]  /*6550*/  LOP3.LUT P0, RZ, R6, 0x1, RZ, 0xc0, !PT ;  /* 0x0000000106ff7812 */ /* 0x004ff6000780c0ff */
[----:B------:R-:W-:Y:S02]  /*6560*/  @!UPT UIADD3 URZ, UPT, UPT, URZ, URZ, URZ ;  /* 0x000000fffffff290 */ /* 0x000fe4000fffe0ff */
[----:B---3--:R-:W-:Y:S01]  /*6570*/  VOTEU.ANY UP1, P0 ;  /* 0x0000000000ff7886 */ /* 0x008fe20000020100 */
[----:B------:R-:W-:Y:S01]  /*6580*/  PLOP3.LUT P0, PT, PT, PT, UP1, 0x80, 0x8 ;  /* 0x000000000008781c */ /* 0x000fe20003f0f018 */
[----:B------:R-:W-:Y:S11]  /*6590*/  UP2UR UR45, UPR, URZ, 0x2 ;  /* 0x00000002ff2d7883 */ /* 0x000ff60008000000 */
[----:B------:R-:W-:Y:S01]  /*65a0*/  @!UPT UIADD3 URZ, UPT, UPT, URZ, URZ, URZ ;  /* 0x000000fffffff290 */ /* 0x000fe2000fffe0ff */
[----:B-1----:R-:W-:Y:S02]  /*65b0*/  @P0 SHF.R.U32.HI R0, RZ, 0x10, R5 ;  /* 0x00000010ff000819 */ /* 0x002fe40000011605 */
        /* <DEDUP_REMOVED lines=12> */
[----:B------:R-:W2:Y:S01]  /*6680*/  LDCU UR12, c[0x0][0xb20] ;  /* 0x00016400ff0c77ac */ /* 0x000ea20008000800 */
[----:B------:R-:W-:Y:S02]  /*6690*/  UIMAD.WIDE.U32 UR4, UR47, UR55, URZ ;  /* 0x000000372f0472a5 */ /* 0x000fe4000f8e00ff */
[----:B------:R-:W-:Y:S02]  /*66a0*/  UIMAD.WIDE.U32 UR6, UR58, UR52, URZ ;  /* 0x000000343a0672a5 */ /* 0x000fe4000f8e00ff */
[----:B------:R-:W-:Y:S02]  /*66b0*/  UISETP.NE.AND UP0, UPT, UR54, 0x1, UPT ;  /* 0x000000013600788c */ /* 0x000fe4000bf05270 */
[----:B------:R-:W-:Y:S02]  /*66c0*/  UIMAD.WIDE.U32 UR8, UR37, UR55, URZ ;  /* 0x00000037250872a5 */ /* 0x000fe4000f8e00ff */
[----:B------:R-:W-:Y:S02]  /*66d0*/  UIMAD.WIDE.U32 UR10, UR38, UR52, URZ ;  /* 0x00000034260a72a5 */ /* 0x000fe4000f8e00ff */
[----:B------:R-:W-:Y:S02]  /*66e0*/  UISETP.NE.AND UP1, UPT, UR43, 0x1, UPT ;  /* 0x000000012b00788c */ /* 0x000fe4000bf25270 */
[----:B------:R-:W-:Y:S01]  /*66f0*/  UISETP.NE.AND UP2, UPT, UR42, 0x1, UPT ;  /* 0x000000012a00788c */ /* 0x000fe2000bf45270 */
[----:B------:R-:W-:Y:S02]  /*6700*/  UMOV UR4, UR5 ;  /* 0x0000000500047c82 */ /* 0x000fe40008000000 */
[----:B--2---:R-:W-:Y:S03]  /*6710*/  USHF.R.U32.HI UR5, URZ, UR12, UR4 ;  /* 0x0000000cff057299 */ /* 0x004fe60008011604 */
[----:B------:R-:W-:Y:S02]  /*6720*/  UMOV UR4, UR7 ;  /* 0x0000000700047c82 */ /* 0x000fe40008000000 */
[----:B------:R-:W-:Y:S02]  /*6730*/  USHF.R.U32.HI UR7, URZ, UR53, UR4 ;  /* 0x00000035ff077299 */ /* 0x000fe40008011604 */
[----:B------:R-:W-:Y:S02]  /*6740*/  USEL UR4, UR47, UR5, !UP0 ;  /* 0x000000052f047287 */ /* 0x000fe4000c000000 */
[----:B------:R-:W-:Y:S01]  /*6750*/  USEL UR7, UR58, UR7, !UP1 ;  /* 0x000000073a077287 */ /* 0x000fe2000c800000 */
[----:B------:R-:W-:Y:S01]  /*6760*/  UMOV UR5, UR9 ;  /* 0x0000000900057c82 */ /* 0x000fe20008000000 */
[----:B------:R-:W-:Y:S02]  /*6770*/  UIMAD.WIDE.U32 UR8, UR4, UR40, URZ ;  /* 0x00000028040872a5 */ /* 0x000fe4000f8e00ff */
[----:B------:R-:W-:Y:S03]  /*6780*/  USHF.R.U32.HI UR6, URZ, UR12, UR5 ;  /* 0x0000000cff067299 */ /* 0x000fe60008011605 */
[----:B------:R-:W-:Y:S01]  /*6790*/  UMOV UR5, UR11 ;  /* 0x0000000b00057c82 */ /* 0x000fe20008000000 */
[----:B------:R-:W-:Y:S02]  /*67a0*/  UIMAD.WIDE.U32 UR10, UR7, UR40, URZ ;  /* 0x00000028070a72a5 */ /* 0x000fe4000f8e00ff */
[----:B------:R-:W-:Y:S02]  /*67b0*/  USHF.R.U32.HI UR12, URZ, UR53, UR5 ;  /* 0x00000035ff0c7299 */ /* 0x000fe40008011605 */
[----:B------:R-:W-:Y:S01]  /*67c0*/  USEL UR6, UR37, UR6, !UP0 ;  /* 0x0000000625067287 */ /* 0x000fe2000c000000 */
[----:B------:R-:W-:Y:S02]  /*67d0*/  UMOV UR5, UR9 ;  /* 0x0000000900057c82 */ /* 0x000fe40008000000 */
[----:B------:R-:W-:Y:S01]  /*67e0*/  UMOV UR10, UR11 ;  /* 0x0000000b000a7c82 */ /* 0x000fe20008000000 */
[----:B------:R-:W-:Y:S02]  /*67f0*/  @UP2 USHF.R.U32.HI UR4, URZ, UR41, UR5 ;  /* 0x00000029ff042299 */ /* 0x000fe40008011605 */
[----:B------:R-:W-:Y:S02]  /*6800*/  @UP2 USHF.R.U32.HI UR7, URZ, UR41, UR10 ;  /* 0x00000029ff072299 */ /* 0x000fe4000801160a */
[----:B------:R-:W-:Y:S02]  /*6810*/  UIMAD UR4, UR42, UR4, URZ ;  /* 0x000000042a0472a4 */ /* 0x000fe4000f8e02ff */
[----:B------:R-:W-:Y:S02]  /*6820*/  UIMAD.WIDE.U32 UR10, UR6, UR40, URZ ;  /* 0x00000028060a72a5 */ /* 0x000fe4000f8e00ff */
[----:B------:R-:W-:Y:S02]  /*6830*/  USEL UR5, UR38, UR12, !UP1 ;  /* 0x0000000c26057287 */ /* 0x000fe4000c800000 */
[----:B------:R-:W-:Y:S02]  /*6840*/  UIMAD UR8, UR42, UR7, URZ ;  /* 0x000000072a0872a4 */ /* 0x000fe4000f8e02ff */
[----:B------:R-:W-:Y:S03]  /*6850*/  UISETP.GE.AND UP0, UPT, UR6, UR4, UPT ;  /* 0x000000040600728c */ /* 0x000fe6000bf06270 */
[----:B------:R-:W-:Y:S01]  /*6860*/  UMOV UR4, UR11 ;  /* 0x0000000b00047c82 */ /* 0x000fe20008000000 */
[----:B------:R-:W-:Y:S02]  /*6870*/  UISETP.GE.OR UP0, UPT, UR5, UR8, UP0 ;  /* 0x000000080500728c */ /* 0x000fe40008706670 */
[----:B------:R-:W-:Y:S02]  /*6880*/  USHF.R.U32.HI UR4, URZ, UR41, UR4 ;  /* 0x00000029ff047299 */ /* 0x000fe40008011604 */
[----:B------:R-:W-:Y:S02]  /*6890*/  UIMAD.WIDE.U32 UR8, UR5, UR40, URZ ;  /* 0x00000028050872a5 */ /* 0x000fe4000f8e00ff */
[----:B------:R-:W-:Y:S02]  /*68a0*/  USEL UR11, UR6, UR4, !UP2 ;  /* 0x00000004060b7287 */ /* 0x000fe4000d000000 */
[----:B------:R-:W-:Y:S02]  /*68b0*/  UIADD3 UR8, UPT, UPT, -UR5, URZ, URZ ;  /* 0x000000ff05087290 */ /* 0x000fe4000fffe1ff */
[----:B------:R-:W-:Y:S01]  /*68c0*/  UIADD3 UR10, UPT, UPT, -UR11, URZ, URZ ;  /* 0x000000ff0b0a7290 */ /* 0x000fe2000fffe1ff */
[----:B------:R-:W-:Y:S01]  /*68d0*/  @!UP0 UMOV UR4, UR9 ;  /* 0x0000000900048c82 */ /* 0x000fe20008000000 */
[----:B------:R-:W-:Y:S02]  /*68e0*/  UIADD3 UR9, UPT, UPT, -UR6, URZ, URZ ;  /* 0x000000ff06097290 */ /* 0x000fe4000fffe1ff */
[----:B------:R-:W-:Y:S02]  /*68f0*/  @!UP0 USHF.R.U32.HI UR4, URZ, UR41, UR4 ;  /* 0x00000029ff048299 */ /* 0x000fe40008011604 */
[----:B------:R-:W-:Y:S02]  /*6900*/  UIMAD UR10, UR42, UR10, UR6 ;  /* 0x0000000a2a0a72a4 */ /* 0x000fe4000f8e0206 */
[----:B------:R-:W-:Y:S04]  /*6910*/  @!UP0 USEL UR4, UR5, UR4, !UP2 ;  /* 0x0000000405048287 */ /* 0x000fe8000d000000 */
[----:B------:R-:W-:Y:S02]  /*6920*/  @!UP0 UIMAD UR10, UR7, UR10, UR4 ;  /* 0x0000000a070a82a4 */ /* 0x000fe4000f8e0204 */
[----:B------:R-:W-:Y:S02]  /*6930*/  @!UP0 UIADD3 UR11, UPT, UPT, UR11, -UR4, URZ ;  /* 0x800000040b0b8290 */ /* 0x000fe4000fffe0ff */
[----:B------:R-:W-:Y:S02]  /*6940*/  UIMAD UR7, UR43, UR8, UR38 ;  /* 0x000000082b0772a4 */ /* 0x000fe4000f8e0226 */
[----:B------:R-:W-:Y:S02]  /*6950*/  @!UP0 UIMAD UR6, UR11, UR42, UR5 ;  /* 0x0000002a0b0682a4 */ /* 0x000fe4000f8e0205 */
[----:B------:R-:W-:Y:S01]  /*6960*/  UIMAD UR4, UR54, UR9, UR37 ;  /* 0x00000009360472a4 */ /* 0x000fe2000f8e0225 */
[----:B------:R-:W-:Y:S02]  /*6970*/  @!UP0 UMOV UR5, UR10 ;  /* 0x0000000a00058c82 */ /* 0x000fe40008000000 */
[----:B------:R-:W-:Y:S02]  /*6980*/  UIMAD UR38, UR5, UR43, UR7 ;  /* 0x0000002b052672a4 */ /* 0x000fe4000f8e0207 */
[----:B------:R-:W-:Y:S11]  /*6990*/  UIMAD UR37, UR6, UR54, UR4 ;  /* 0x00000036062572a4 */ /* 0x000ff6000f8e0204 */
[----:B------:R-:W-:Y:S01]  /*69a0*/  @!UPT UIADD3 URZ, UPT, UPT, URZ, URZ, URZ ;  /* 0x000000fffffff290 */ /* 0x000fe2000fffe0ff */
.L_x_121:
[----:B------:R-:W-:Y:S01]  /*69b0*/  UISETP.NE.AND UP0, UPT, UR39, 0x1, UPT ;  /* 0x000000012700788c */ /* 0x000fe2000bf05270 */
[----:B------:R-:W-:Y:S01]  /*69c0*/  IADD3 R81, PT, PT, R81, 0x1, RZ ;  /* 0x0000000151517810 */ /* 0x000fe20007ffe0ff */
[----:B------:R-:W-:Y:S02]  /*69d0*/  USHF.L.U32 UR50, UR31, 0x6, URZ ;  /* 0x000000061f327899 */ /* 0x000fe400080006ff */
[----:B------:R-:W-:Y:S07]  /*69e0*/  USHF.L.U32 UR49, UR30, 0x7, URZ ;  /* 0x000000071e317899 */ /* 0x000fee00080006ff */
[----:B------:R-:W2:Y:S01]  /*69f0*/  @!UP0 LDCU.128 UR12, c[0x0][0xb10] ;  /* 0x00016200ff0c87ac */ /* 0x000ea20008000c00 */
[----:B------:R-:W3:Y:S01]  /*6a00*/  @!UP0 LDCU UR5, c[0x0][0xb0c] ;  /* 0x00016180ff0587ac */ /* 0x000ee20008000800 */
[----:B------:R-:W4:Y:S01]  /*6a10*/  @!UP0 LDCU UR10, c[0x0][0xb20] ;  /* 0x00016400ff0a87ac */ /* 0x000f220008000800 */
[----:B--2---:R-:W-:Y:S02]  /*6a20*/  UIMAD.WIDE.U32 UR8, UR38, UR12, URZ ;  /* 0x0000000c260872a5 */ /* 0x004fe4000f8e00ff */
[----:B------:R-:W-:Y:S02]  /*6a30*/  UIMAD.WIDE.U32 UR6, UR37, UR15, URZ ;  /* 0x0000000f250672a5 */ /* 0x000fe4000f8e00ff */
[----:B------:R-:W-:Y:S03]  /*6a40*/  @!UP0 UISETP.NE.AND UP1, UPT, UR14, 0x1, UPT ;  /* 0x000000010e00888c */ /* 0x000fe6000bf25270 */
[----:B------:R-:W-:Y:S01]  /*6a50*/  @!UP0 UMOV UR4, UR9 ;  /* 0x0000000900048c82 */ /* 0x000fe20008000000 */
[----:B---3--:R-:W-:Y:S02]  /*6a60*/  @!UP0 UISETP.NE.AND UP2, UPT, UR5, 0x1, UPT ;  /* 0x000000010500888c */ /* 0x008fe4000bf45270 */
[----:B------:R-:W-:Y:S01]  /*6a70*/  @!UP0 USHF.R.U32.HI UR4, URZ, UR13, UR4 ;  /* 0x0000000dff048299 */ /* 0x000fe20008011604 */
[----:B------:R-:W-:Y:S02]  /*6a80*/  @!UP0 UMOV UR6, UR7 ;  /* 0x0000000700068c82 */ /* 0x000fe40008000000 */
[----:B----4-:R-:W-:Y:S02]  /*6a90*/  @!UP0 USHF.R.U32.HI UR6, URZ, UR10, UR6 ;  /* 0x0000000aff068299 */ /* 0x010fe40008011606 */
[----:B------:R-:W-:Y:S02]  /*6aa0*/  @!UP0 USEL UR7, UR38, UR4, !UP2 ;  /* 0x0000000426078287 */ /* 0x000fe4000d000000 */
[----:B------:R-:W-:Y:S04]  /*6ab0*/  @!UP0 USEL UR6, UR37, UR6, !UP1 ;  /* 0x0000000625068287 */ /* 0x000fe8000c800000 */
[----:B------:R-:W-:Y:S02]  /*6ac0*/  @!UP0 UIADD3 UR4, UPT, UPT, -UR7, UR6, URZ ;  /* 0x0000000607048290 */ /* 0x000fe4000fffe1ff */
[----:B------:R-:W-:Y:S02]  /*6ad0*/  @!UP0 UIADD3 UR6, UPT, UPT, UR7, -UR6, URZ ;  /* 0x8000000607068290 */ /* 0x000fe4000fffe0ff */
[----:B------:R-:W-:Y:S02]  /*6ae0*/  @!UP0 UIMAD UR38, UR4, UR5, UR38 ;  /* 0x00000005042682a4 */ /* 0x000fe4000f8e0226 */
[----:B------:R-:W-:Y:S02]  /*6af0*/  @!UP0 UIMAD UR37, UR6, UR14, UR37 ;  /* 0x0000000e062582a4 */ /* 0x000fe4000f8e0225 */
[----:B------:R-:W-:Y:S09]  /*6b00*/  ULOP3.LUT UP0, URZ, UR62, 0x90, URZ, 0xc0, !UPT ;  /* 0x000000903eff7892 */ /* 0x000ff2000f80c0ff */
[----:B------:R-:W-:Y:S05]  /*6b10*/  BRA.U !UP0, `(.L_x_122) ;  /* 0x0000000108407547 */ /* 0x000fea000b800000 */
[----:B------:R-:W2:Y:S01]  /*6b20*/  LDCU.64 UR8, c[0x4][0x80] ;  /* 0x01001000ff0877ac */ /* 0x000ea20008000a00 */
[----:B------:R-:W-:Y:S01]  /*6b30*/  MOV R3, 0x0 ;  /* 0x0000000000037802 */ /* 0x000fe20000000f00 */
[----:B------:R-:W-:Y:S02]  /*6b40*/  HFMA2 R12, -RZ, RZ, 0, 5.9604644775390625e-08 ;  /* 0x00000001ff0c7431 */ /* 0x000fe400000001ff */
[----:B------:R-:W-:Y:S02]  /*6b50*/  IMAD.MOV.U32 R8, RZ, RZ, 0x70 ;  /* 0x00000070ff087424 */ /* 0x000fe400078e00ff */
[----:B------:R-:W-:Y:S01]  /*6b60*/  IMAD.MOV.U32 R13, RZ, RZ, RZ ;  /* 0x000000ffff0d7224 */ /* 0x000fe200078e00ff */
[----:B------:R-:W3:Y:S01]  /*6b70*/  LDCU.64 UR6, c[0x4][0x88] ;  /* 0x01001100ff0677ac */ /* 0x000ee20008000a00 */
[----:B------:R-:W4:Y:S01]  /*6b80*/  LDC.64 R2, c[0x4][R3] ;  /* 0x0100000003027b82 */ /* 0x000f220000000a00 */
[----:B------:R-:W1:Y:S01]  /*6b90*/  LDCU.64 UR4, c[0x4][0x8] ;  /* 0x01000100ff0477ac */ /* 0x000e620008000a00 */
[----:B--2---:R-:W-:Y:S01]  /*6ba0*/  MOV R5, UR9 ;  /* 0x0000000900057c02 */ /* 0x004fe20008000f00 */
[----:B------:R-:W-:Y:S01]  /*6bb0*/  IMAD.U32 R4, RZ, RZ, UR8 ;  /* 0x00000008ff047e24 */ /* 0x000fe2000f8e00ff */
[----:B---3--:R-:W-:Y:S01]  /*6bc0*/  MOV R7, UR7 ;  /* 0x0000000700077c02 */ /* 0x008fe20008000f00 */
[----:B------:R-:W-:Y:S01]  /*6bd0*/  IMAD.U32 R6, RZ, RZ, UR6 ;  /* 0x00000006ff067e24 */ /* 0x000fe2000f8e00ff */
[----:B-1----:R-:W-:Y:S01]  /*6be0*/  MOV R11, UR5 ;  /* 0x00000005000b7c02 */ /* 0x002fe20008000f00 */
[----:B------:R-:W-:Y:S02]  /*6bf0*/  IMAD.U32 R10, RZ, RZ, UR4 ;  /* 0x00000004ff0a7e24 */ /* 0x000fe4000f8e00ff */
[----:B------:R-:W-:Y:S07]  /*6c00*/  LEPC R20, `(.L_x_122) ;  /* 0x000000001014794e */ /* 0x000fee0000000000 */
[----:B----45:R-:W-:Y:S05]  /*6c10*/  CALL.ABS.NOINC R2 ;  /* 0x0000000002007343 */ /* 0x030fea0003c00000 */
.L_x_122:
[----:B------:R-:W-:Y:S01]  /*6c20*/  LOP3.LUT P0, RZ, R86, 0x90, RZ, 0xc0, !PT ;  /* 0x0000009056ff7812 */ /* 0x000fe2000780c0ff */
[----:B------:R-:W-:Y:S11]  /*6c30*/  BSSY.RECONVERGENT B6, `(.L_x_123) ;  /* 0x0000013000067945 */ /* 0x000ff60003800200 */
[----:B------:R-:W-:Y:S01]  /*6c40*/  @!UPT UIADD3 URZ, UPT, UPT, URZ, URZ, URZ ;  /* 0x000000fffffff290 */ /* 0x000fe2000fffe0ff */
[----:B------:R-:W-:Y:S05]  /*6c50*/  @!P0 BRA `(.L_x_124) ;  /* 0x0000000000408947 */ /* 0x000fea0003800000 */
        /* <DEDUP_REMOVED lines=16> */
.L_x_124:
[----:B------:R-:W-:Y:S05]  /*6d60*/  BSYNC.RECONVERGENT B6 ;  /* 0x0000000000067941 */ /* 0x000fea0003800200 */
.L_x_123:
[----:B------:R-:W-:Y:S01]  /*6d70*/  R2UR UR4, R79 ;  /* 0x000000004f0472ca */ /* 0x000fe200000e0000 */
[----:B------:R-:W-:Y:S01]  /*6d80*/  UISETP.NE.U32.AND UP0, UPT, UR60, URZ, UPT ;  /* 0x000000ff3c00728c */ /* 0x000fe2000bf05070 */
[----:B------:R-:W-:Y:S02]  /*6d90*/  ISETP.NE.U32.AND P4, PT, R72, RZ, PT ;  /* 0x000000ff4800720c */ /* 0x000fe40003f85070 */
[----:B------:R-:W-:Y:S01]  /*6da0*/  ISETP.NE.U32.AND P2, PT, RZ, UR56, PT ;  /* 0x00000038ff007c0c */ /* 0x000fe2000bf45070 */
[----:B------:R-:W-:Y:S01]  /*6db0*/  UISETP.NE.AND.EX UP1, UPT, UR61, URZ, UPT, UP0 ;  /* 0x000000ff3d00728c */ /* 0x000fe2000bf25300 */
[----:B------:R-:W-:Y:S01]  /*6dc0*/  ISETP.NE.AND.EX P4, PT, R73, RZ, PT, P4 ;  /* 0x000000ff4900720c */ /* 0x000fe20003f85340 */
[----:B------:R-:W-:Y:S01]  /*6dd0*/  UPLOP3.LUT UP0, UPT, UPT, UPT, UPT, 0x40, 0x4 ;  /* 0x000000000004789c */ /* 0x000fe20003f0e870 */
[----:B------:R-:W-:Y:S05]  /*6de0*/  ISETP.NE.AND.EX P2, PT, RZ, UR57, PT, P2 ;  /* 0x00000039ff007c0c */ /* 0x000fea000bf45320 */
[----:B------:R-:W-:Y:S06]  /*6df0*/  UISETP.NE.AND UP2, UPT, UR4, URZ, UPT ;  /* 0x000000ff0400728c */ /* 0x000fec000bf45270 */
[----:B------:R-:W-:Y:S05]  /*6e00*/  PLOP3.LUT P1, PT, PT, PT, UP2, 0x80, 0x8 ;  /* 0x000000000008781c */ /* 0x000fea0003f2f028 */
[----:B------:R-:W-:Y:S06]  /*6e10*/  @UP2 UPLOP3.LUT UP0, UPT, UPT, UPT, UP1, 0x80, 0x8 ;  /* 0x000000000008289c */ /* 0x000fec0003f0f010 */
[----:B------:R-:W-:Y:S01]  /*6e20*/  PLOP3.LUT P0, PT, PT, PT, UP0, 0x80, 0x8 ;  /* 0x000000000008781c */ /* 0x000fe20003f0f008 */
[----:B------:R-:W-:Y:S01]  /*6e30*/  @!UPT UIADD3 URZ, UPT, UPT, URZ, URZ, URZ ;  /* 0x000000fffffff290 */ /* 0x000fe2000fffe0ff */
[----:B------:R-:W-:Y:S11]  /*6e40*/  BRA.U !UP1, `(.L_x_125) ;  /* 0x00000001093c7547 */ /* 0x000ff6000b800000 */
[----:B------:R-:W-:Y:S01]  /*6e50*/  UISETP.NE.U32.AND UP0, UPT, UR56, URZ, UPT ;  /* 0x000000ff3800728c */ /* 0x000fe2000bf05070 */
[----:B-1----:R-:W-:Y:S01]  /*6e60*/  HFMA2 R0, -RZ, RZ, 0, 5.9604644775390625e-08 ;  /* 0x00000001ff007431 */ /* 0x002fe200000001ff */
[----:B------:R-:W1:Y:S01]  /*6e70*/  LDCU.64 UR8, c[0x0][0x358] ;  /* 0x00006b00ff0877ac */ /* 0x000e620008000a00 */
[----:B------:R-:W-:Y:S01]  /*6e80*/  IMAD.MOV.U32 R76, RZ, RZ, 0x1 ;  /* 0x00000001ff4c7424 */ /* 0x000fe200078e00ff */
[----:B------:R-:W-:Y:S06]  /*6e90*/  UISETP.NE.AND.EX UP0, UPT, UR57, URZ, UPT, UP0 ;  /* 0x000000ff3900728c */ /* 0x000fec000bf05300 */
[----:B------:R-:W-:Y:S05]  /*6ea0*/  PLOP3.LUT P3, PT, PT, PT, UP0, 0x80, 0x8 ;  /* 0x000000000008781c */ /* 0x000fea0003f6f008 */
[----:B------:R-:W2:Y:S01]  /*6eb0*/  @UP0 LDCU.64 UR4, c[0x0][0x888] ;  /* 0x00011100ff0407ac */ /* 0x000ea20008000a00 */
[----:B------:R-:W-:Y:S07]  /*6ec0*/  @UP0 UIMAD UR6, UR36, UR60, URZ ;  /* 0x0000003c240602a4 */ /* 0x000fee000f8e02ff */
[----:B------:R-:W-:Y:S01]  /*6ed0*/  @!P3 PRMT R76, R0, 0x7610, R76 ;  /* 0x00007610004cb816 */ /* 0x000fe2000000004c */
[----:B--2---:R-:W-:Y:S06]  /*6ee0*/  @UP0 UIMAD.WIDE UR4, UR6, 0x4, UR4 ;  /* 0x00000004060408a5 */ /* 0x004fec000f8e0204 */
[----:B-----5:R-:W-:Y:S01]  /*6ef0*/  IMAD.U32 R40, RZ, RZ, UR4 ;  /* 0x00000004ff287e24 */ /* 0x020fe2000f8e00ff */
[----:B------:R-:W-:Y:S04]  /*6f00*/  MOV R41, UR5 ;  /* 0x0000000500297c02 */ /* 0x000fe80008000f00 */
[----:B------:R-:W2:Y:S01]  /*6f10*/  @!UP0 LDCU UR4, c[0x0][0x880] ;  /* 0x00011000ff0487ac */ /* 0x000ea20008000800 */
[----:B-1----:R3:W5:Y:S02]  /*6f20*/  @P3 LDG.E R40, desc[UR8][R40.64] ;  /* 0x0000000828283981 */ /* 0x002764000c1e1900 */
[----:B--23--:R-:W-:Y:S02]  /*6f30*/  @!P3 IMAD.U32 R40, RZ, RZ, UR4 ;  /* 0x00000004ff28be24 */ /* 0x00cfe4000f8e00ff */
.L_x_125:
[----:B------:R-:W-:Y:S05]  /*6f40*/  @!P4 BRA `(.L_x_126) ;  /* 0x000000000024c947 */ /* 0x000fea0003800000 */
[----:B------:R-:W-:Y:S01]  /*6f50*/  ISETP.NE.U32.AND P3, PT, R70, RZ, PT ;  /* 0x000000ff4600720c */ /* 0x000fe20003f65070 */
[----:B------:R-:W2:Y:S03]  /*6f60*/  LDCU.64 UR4, c[0x0][0x358] ;  /* 0x00006b00ff0477ac */ /* 0x000ea60008000a00 */
[----:B------:R-:W-:Y:S11]  /*6f70*/  ISETP.NE.AND.EX P3, PT, R71, RZ, PT, P3 ;  /* 0x000000ff4700720c */ /* 0x000ff60003f65330 */
[----:B------:R-:W-:Y:S02]  /*6f80*/  @!UPT UIADD3 URZ, UPT, UPT, URZ, URZ, URZ ;  /* 0x000000fffffff290 */ /* 0x000fe4000fffe0ff */
[----:B------:R-:W3:Y:S01]  /*6f90*/  @P3 LDC.64 R2, c[0x0][0x8a8] ;  /* 0x00022a00ff023b82 */ /* 0x000ee20000000a00 */
[----:B-1----:R-:W-:Y:S04]  /*6fa0*/  @P3 IMAD R0, R72, UR36, RZ ;  /* 0x0000002448003c24 */ /* 0x002fe8000f8e02ff */
[----:B---3--:R-:W-:Y:S05]  /*6fb0*/  @P3 IMAD.WIDE R2, R0, 0x4, R2 ;  /* 0x0000000400023825 */ /* 0x008fea00078e0202 */
[----:B--2--5:R2:W5:Y:S02]  /*6fc0*/  @P3 LDG.E R38, desc[UR4][R2.64] ;  /* 0x0000000402263981 */ /* 0x024564000c1e1900 */
[----:B--2---:R-:W3:Y:S02]  /*6fd0*/  @!P3 LDC R38, c[0x0][0x8a0] ;  /* 0x00022800ff26bb82 */ /* 0x004ee40000000800 */
.L_x_126:
[----:B-----5:R-:W-:Y:S01]  /*6fe0*/  ISETP.NE.AND P4, PT, R40, RZ, PT ;  /* 0x000000ff2800720c */ /* 0x020fe20003f85270 */
[----:B------:R-:W-:Y:S01]  /*6ff0*/  BSSY B1, `(.L_x_127) ;  /* 0x0000040000017945 */ /* 0x000fe20003800000 */
[----:B------:R-:W-:Y:S01]  /*7000*/  SEL R3, RZ, 0xffffffff, P2 ;  /* 0xffffffffff037807 */ /* 0x000fe20001000000 */
[----:B------:R-:W-:Y:S01]  /*7010*/  IMAD.MOV.U32 R43, RZ, RZ, 0x1 ;  /* 0x00000001ff2b7424 */ /* 0x000fe200078e00ff */
[----:B------:R-:W-:Y:S01]  /*7020*/  LOP3.LUT P3, RZ, R76, 0xff, RZ, 0xc0, !PT ;  /* 0x000000ff4cff7812 */ /* 0x000fe2000786c0ff */
[C---:B------:R-:W-:Y:S01]  /*7030*/  IMAD R39, R36.reuse, 0x40, R37 ;  /* 0x0000004024277824 */ /* 0x040fe200078e0225 */
[----:B-1----:R-:W-:Y:S02]  /*7040*/  @P1 SEL R0, RZ, 0xffffffff, P4 ;  /* 0xffffffffff001807 */ /* 0x002fe40002000000 */
[----:B------:R-:W-:Y:S02]  /*7050*/  CS2R R50, SRZ ;  /* 0x0000000000327805 */ /* 0x000fe4000001ff00 */
[----:B------:R-:W-:Y:S02]  /*7060*/  LEA R4, R83, UR44, 0x3 ;  /* 0x0000002c53047c11 */ /* 0x000fe4000f8e18ff */
[----:B------:R-:W-:Y:S02]  /*7070*/  CS2R R48, SRZ ;  /* 0x0000000000307805 */ /* 0x000fe4000001ff00 */
[----:B------:R-:W-:Y:S02]  /*7080*/  @P0 SEL R0, R3, R0, !P3 ;  /* 0x0000000003000207 */ /* 0x000fe40005800000 */
[----:B------:R-:W-:Y:S02]  /*7090*/  CS2R R46, SRZ ;  /* 0x00000000002e7805 */ /* 0x000fe4000001ff00 */
[----:B------:R-:W-:Y:S02]  /*70a0*/  LEA R80, R36, UR44, 0x3 ;  /* 0x0000002c24507c11 */ /* 0x000fe4000f8e18ff */
[----:B------:R-:W-:Y:S02]  /*70b0*/  CS2R R44, SRZ ;  /* 0x00000000002c7805 */ /* 0x000fe4000001ff00 */
[----:B------:R-:W-:Y:S02]  /*70c0*/  @P1 LOP3.LUT R0, R0, 0x1, RZ, 0xc0, !PT ;  /* 0x0000000100001812 */ /* 0x000fe400078ec0ff */
[----:B------:R-:W-:Y:S02]  /*70d0*/  SHF.L.U32 R5, R85, 0x1f, RZ ;  /* 0x0000001f55057819 */ /* 0x000fe400000006ff */
[----:B------:R-:W-:Y:S02]  /*70e0*/  ISETP.NE.U32.OR P6, PT, R0, 0x1, !P1 ;  /* 0x000000010000780c */ /* 0x000fe40004fc5470 */
[----:B------:R-:W-:Y:S02]  /*70f0*/  PLOP3.LUT P2, PT, PT, PT, UP1, 0x80, 0x8 ;  /* 0x000000000008781c */ /* 0x000fe40003f4f018 */
[----:B------:R-:W-:Y:S09]  /*7100*/  P2R R2, PR, RZ, 0x40 ;  /* 0x00000040ff027803 */ /* 0x000ff20000000000 */
[----:B------:R-:W-:Y:S04]  /*7110*/  @P6 SHF.L.U32 R0, R82, 0x1f, RZ ;  /* 0x0000001f52006819 */ /* 0x000fe800000006ff */
[----:B------:R1:W2:Y:S01]  /*7120*/  @P6 SYNCS.PHASECHK.TRANS64.TRYWAIT P1, [R4+URZ+0x1a0], R0 ;  /* 0x0001a000040065a7 */ /* 0x0002a200080211ff */
[----:B------:R4:W3:Y:S01]  /*7130*/  SYNCS.PHASECHK.TRANS64.TRYWAIT P0, [R80+URZ+0x1f0], R5 ;  /* 0x0001f005500075a7 */ /* 0x0008e200080011ff */
[----:B-1----:R-:W-:Y:S04]  /*7140*/  SEL R0, RZ, 0xffffffff, P4 ;  /* 0xffffffffff007807 */ /* 0x002fe80002000000 */
[----:B------:R-:W-:Y:S04]  /*7150*/  @P2 SEL R0, R3, R0, !P3 ;  /* 0x0000000003002207 */ /* 0x000fe80005800000 */
[----:B------:R-:W-:Y:S04]  /*7160*/  LOP3.LUT R0, R0, 0x1, RZ, 0xc0, !PT ;  /* 0x0000000100007812 */ /* 0x000fe800078ec0ff */
[----:B------:R-:W-:Y:S04]  /*7170*/  ISETP.NE.U32.AND P5, PT, R0, 0x1, PT ;  /* 0x000000010000780c */ /* 0x000fe80003fa5070 */
[----:B------:R-:W-:Y:S02]  /*7180*/  P2R R56, PR, RZ, 0x20 ;  /* 0x00000020ff387803 */ /* 0x000fe40000000000 */
[----:B--2---:R-:W-:Y:S01]  /*7190*/  @P6 SEL R43, RZ, 0x1, !P1 ;  /* 0x00000001ff2b6807 */ /* 0x004fe20004800000 */
[----:B---34-:R-:W-:Y:S06]  /*71a0*/  @!P6 BRA `(.L_x_128) ;  /* 0x000000000090e947 */ /* 0x018fec0003800000 */
[----:B------:R-:W-:Y:S01]  /*71b0*/  @P5 IMAD R6, R83, 0x1000, R74 ;  /* 0x0000100053065824 */ /* 0x000fe200078e024a */
[----:B------:R-:W-:Y:S01]  /*71c0*/  LOP3.LUT P6, RZ, R75, 0x80, RZ, 0xc0, !PT ;  /* 0x000000804bff7812 */ /* 0x000fe200078cc0ff */
[----:B------:R-:W-:Y:S01]  /*71d0*/  BSSY B0, `(.L_x_129) ;  /* 0x000000f000007945 */ /* 0x000fe20003800000 */
[----:B------:R-:W-:Y:S01]  /*71e0*/  ISETP.NE.AND P2, PT, R43, RZ, PT ;  /* 0x000000ff2b00720c */ /* 0x000fe20003f45270 */
[----:B------:R-:W-:Y:S01]  /*71f0*/  @P5 VIADD R0, R6, UR44 ;  /* 0x0000002c06005c36 */ /* 0x000fe20008000000 */
[----:B------:R-:W-:Y:S02]  /*7200*/  PLOP3.LUT P1, PT, PT, PT, PT, 0x8, 0x80 ;  /* 0x000000000080781c */ /* 0x000fe40003f2e170 */
[----:B------:R-:W-:Y:S02]  /*7210*/  CS2R R46, SRZ ;  /* 0x00000000002e7805 */ /* 0x000fe4000001ff00 */
[----:B------:R-:W-:Y:S01]  /*7220*/  @P5 PLOP3.LUT P1, PT, P6, PT, PT, 0x80, 0x8 ;  /* 0x000000000008581c */ /* 0x000fe2000372f070 */
[C---:B------:R-:W-:Y:S01]  /*7230*/  @P5 VIADD R3, R0.reuse, 0x10 ;  /* 0x0000001000035836 */ /* 0x040fe20000000000 */
[----:B------:R-:W-:Y:S02]  /*7240*/  CS2R R44, SRZ ;  /* 0x00000000002c7805 */ /* 0x000fe4000001ff00 */
[----:B------:R-:W-:Y:S02]  /*7250*/  CS2R R50, SRZ ;  /* 0x0000000000327805 */ /* 0x000fe4000001ff00 */
[----:B------:R-:W-:Y:S07]  /*7260*/  CS2R R48, SRZ ;  /* 0x0000000000307805 */ /* 0x000fee000001ff00 */
[----:B------:R-:W-:Y:S01]  /*7270*/  @P1 VIADD R3, R0, 0xfffffff0 ;  /* 0xfffffff000031836 */ /* 0x000fe20000000000 */
[----:B------:R-:W-:Y:S06]  /*7280*/  @P2 BRA `(.L_x_130) ;  /* 0x00000000000c2947 */ /* 0x000fec0003800000 */
[----:B------:R-:W-:Y:S04]  /*7290*/  SHF.L.U32 R0, R82, 0x1f, RZ ;  /* 0x0000001f52007819 */ /* 0x000fe800000006ff */
[----:B------:R-:W1:Y:S02]  /*72a0*/  SYNCS.PHASECHK.TRANS64.TRYWAIT P1, [R4+URZ+0x1a0], R0 ;  /* 0x0001a000040075a7 */ /* 0x000e6400080211ff */
[----:B-1----:R-:W-:Y:S05]  /*72b0*/  @!P1 BRA `(.L_x_131) ;  /* 0x0000002c009c9947 */ /* 0x002fea0003800000 */
.L_x_130:
[----:B------:R-:W-:Y:S05]  /*72c0*/  BSYNC B0 ;  /* 0x0000000000007941 */ /* 0x000fea0003800000 */
.L_x_129:
[----:B------:R-:W-:Y:S01]  /*72d0*/  ISETP.NE.AND P1, PT, R56, RZ, PT ;  /* 0x000000ff3800720c */ /* 0x000fe20003f25270 */
[----:B-1----:R-:W-:Y:S02]  /*72e0*/  VIADD R4, R4, 0x1b0 ;  /* 0x000001b004047836 */ /* 0x002fe40000000000 */
[----:B------:R-:W-:Y:S02]  /*72f0*/  IMAD.U32 R0, RZ, RZ, UR46 ;  /* 0x0000002eff007e24 */ /* 0x000fe4000f8e00ff */
[----:B------:R-:W-:Y:S03]  /*7300*/  VIADD R83, R83, 0x1 ;  /* 0x0000000153537836 */ /* 0x000fe60000000000 */
[----:B------:R-:W-:Y:S05]  /*7310*/  PRMT R0, R0, 0x654, R4 ;  /* 0x0000065400007816 */ /* 0x000fea0000000004 */
[----:B------:R1:W2:Y:S04]  /*7320*/  @P1 LDS.128 R44, [R6+UR44+0x300] ;  /* 0x0003002c062c1984 */ /* 0x0002a80008000c00 */
[----:B------:R1:W3:Y:S01]  /*7330*/  @P1 LDS.128 R48, [R3+0x300] ;  /* 0x0003000003301984 */ /* 0x0002e20000000c00 */
[C---:B------:R-:W-:Y:S01]  /*7340*/  ISETP.NE.AND P1, PT, R83.reuse, 0x2, PT ;  /* 0x000000025300780c */ /* 0x040fe20003f25270 */
[----:B------:R-:W-:Y:S01]  /*7350*/  @!PT LDS RZ, [RZ] ;  /* 0x00000000fffff984 */ /* 0x000fe20000000800 */
[----:B------:R-:W-:Y:S01]  /*7360*/  @!PT LDS RZ, [RZ] ;  /* 0x00000000fffff984 */ /* 0x000fe20000000800 */
[----:B------:R-:W-:Y:S01]  /*7370*/  @!PT LDS RZ, [RZ] ;  /* 0x00000000fffff984 */ /* 0x000fe20000000800 */
[----:B------:R-:W-:Y:S01]  /*7380*/  @!PT LDS RZ, [RZ] ;  /* 0x00000000fffff984 */ /* 0x000fe20000000800 */
[----:B------:R4:W-:Y:S06]  /*7390*/  MEMBAR.ALL.CTA ;  /* 0x0000000000007992 */ /* 0x0009ec0000008000 */
[----:B----4-:R-:W4:Y:S01]  /*73a0*/  FENCE.VIEW.ASYNC.S ;  /* 0x00000000000073c6 */ /* 0x010f220000000000 */
[----:B------:R-:W-:Y:S01]  /*73b0*/  SEL R83, R83, RZ, P1 ;  /* 0x000000ff53537207 */ /* 0x000fe20000800000 */
[----:B----4-:R4:W-:Y:S02]  /*73c0*/  SYNCS.ARRIVE.TRANS64.RED.A1T0 RZ, [R0+URZ], RZ ;  /* 0x000000ff00ff79a7 */ /* 0x0109e400081004ff */
[----:B----4-:R-:W-:Y:S04]  /*73d0*/  SEL R0, RZ, 0x1, P1 ;  /* 0x00000001ff007807 */ /* 0x010fe80000800000 */
[----:B-12---:R-:W-:Y:S02]  /*73e0*/  LOP3.LUT R82, R82, R0, RZ, 0x3c, !PT ;  /* 0x0000000052527212 */ /* 0x006fe400078e3cff */
.L_x_128:
[----:B------:R-:W-:Y:S05]  /*73f0*/  BSYNC B1 ;  /* 0x0000000000017941 */ /* 0x000fea0003800000 */
.L_x_127:
[----:B------:R-:W-:Y:S04]  /*7400*/  SHF.R.U32.HI R0, RZ, 0x15, R39 ;  /* 0x00000015ff007819 */ /* 0x000fe80000011627 */
[----:B------:R-:W-:Y:S01]  /*7410*/  LOP3.LUT P1, RZ, R0, 0x3, R77, 0x48, !PT ;  /* 0x0000000300ff7812 */ /* 0x000fe2000782484d */
[----:B------:R-:W-:Y:S01]  /*7420*/  @!UPT UIADD3 URZ, UPT, UPT, URZ, URZ, URZ ;  /* 0x000000fffffff290 */ /* 0x000fe2000fffe0ff */
[----:B------:R-:W-:Y:S11]  /*7430*/  @P0 BRA `(.L_x_132) ;  /* 0x0000000000080947 */ /* 0x000ff60003800000 */
[----:B------:R-:W1:Y:S02]  /*7440*/  SYNCS.PHASECHK.TRANS64.TRYWAIT P0, [R80+URZ+0x1f0], R5 ;  /* 0x0001f005500075a7 */ /* 0x000e6400080011ff */
[----:B-1----:R-:W-:Y:S05]  /*7450*/  @!P0 BRA `(.L_x_133) ;  /* 0x0000002c00488947 */ /* 0x002fea0003800000 */
.L_x_132:
[----:B------:R-:W-:Y:S05]  /*7460*/  @!P1 BRA `(.L_x_134) ;  /* 0x0000000000409947 */ /* 0x000fea0003800000 */
[----:B------:R-:W1:Y:S01]  /*7470*/  LDCU.64 UR8, c[0x4][0x70] ;  /* 0x01000e00ff0877ac */ /* 0x000e620008000a00 */
[----:B------:R-:W-:Y:S01]  /*7480*/  MOV R15, 0x0 ;  /* 0x00000000000f7802 */ /* 0x000fe20000000f00 */
[----:B------:R-:W-:Y:S02]  /*7490*/  HFMA2 R12, -RZ, RZ, 0, 5.9604644775390625e-08 ;  /* 0x00000001ff0c7431 */ /* 0x000fe400000001ff */
[----:B------:R-:W-:Y:S02]  /*74a0*/  IMAD.MOV.U32 R8, RZ, RZ, 0x192 ;  /* 0x00000192ff087424 */ /* 0x000fe400078e00ff */
[----:B------:R-:W-:Y:S01]  /*74b0*/  IMAD.MOV.U32 R13, RZ, RZ, RZ ;  /* 0x000000ffff0d7224 */ /* 0x000fe200078e00ff */
[----:B------:R-:W2:Y:S01]  /*74c0*/  LDCU.64 UR6, c[0x4][0x78] ;  /* 0x01000f00ff0677ac */ /* 0x000ea20008000a00 */
[----:B------:R-:W4:Y:S01]  /*74d0*/  LDC.64 R14, c[0x4][R15] ;  /* 0x010000000f0e7b82 */ /* 0x000f220000000a00 */
[----:B------:R-:W5:Y:S01]  /*74e0*/  LDCU.64 UR4, c[0x4][0x10] ;  /* 0x01000200ff0477ac */ /* 0x000f620008000a00 */
[----:B-1----:R-:W-:Y:S01]  /*74f0*/  MOV R5, UR9 ;  /* 0x0000000900057c02 */ /* 0x002fe20008000f00 */
[----:B------:R-:W-:Y:S01]  /*7500*/  IMAD.U32 R4, RZ, RZ, UR8 ;  /* 0x00000008ff047e24 */ /* 0x000fe2000f8e00ff */
[----:B--2---:R-:W-:Y:S01]  /*7510*/  MOV R7, UR7 ;  /* 0x0000000700077c02 */ /* 0x004fe20008000f00 */
[----:B------:R-:W-:Y:S01]  /*7520*/  IMAD.U32 R6, RZ, RZ, UR6 ;  /* 0x00000006ff067e24 */ /* 0x000fe2000f8e00ff */
[----:B-----5:R-:W-:Y:S01]  /*7530*/  MOV R11, UR5 ;  /* 0x00000005000b7c02 */ /* 0x020fe20008000f00 */
[----:B------:R-:W-:Y:S02]  /*7540*/  IMAD.U32 R10, RZ, RZ, UR4 ;  /* 0x00000004ff0a7e24 */ /* 0x000fe4000f8e00ff */
[----:B------:R-:W-:Y:S07]  /*7550*/  LEPC R20, `(.L_x_134) ;  /* 0x000000001014794e */ /* 0x000fee0000000000 */
[----:B---34-:R-:W-:Y:S05]  /*7560*/  CALL.ABS.NOINC R14 ;  /* 0x000000000e007343 */ /* 0x018fea0003c00000 */
.L_x_134:
[----:B------:R-:W-:Y:S01]  /*7570*/  IMAD.U32 R42, R45, 0x10000, RZ ;  /* 0x000100002d2a7824 */ /* 0x000fe200078e00ff */
[----:B------:R-:W-:Y:S01]  /*7580*/  ISETP.NE.AND P6, PT, R2, RZ, PT ;  /* 0x000000ff0200720c */ /* 0x000fe20003fc5270 */
[----:B------:R-:W-:Y:S05]  /*7590*/  WARPSYNC.ALL ;  /* 0x0000000000007948 */ /* 0x000fea0003800000 */
[----:B------:R-:W-:Y:S01]  /*75a0*/  R2UR UR4, R39 ;  /* 0x00000000270472ca */ /* 0x000fe200000e0000 */
[----:B------:R-:W-:Y:S01]  /*75b0*/  BSSY.RECONVERGENT B0, `(.L_x_135) ;  /* 0x00000a4000007945 */ /* 0x000fe20003800200 */
[C---:B------:R-:W-:Y:S02]  /*75c0*/  SHF.L.U32 R2, R44.reuse, 0x10, RZ ;  /* 0x000000102c027819 */ /* 0x040fe400000006ff */
[C---:B------:R-:W-:Y:S02]  /*75d0*/  PRMT R3, R44.reuse, 0x8880, RZ ;  /* 0x000088802c037816 */ /* 0x040fe400000000ff */
[----:B------:R-:W-:Y:S02]  /*75e0*/  SHF.L.U32 R41, R44, 0x8, RZ ;  /* 0x000000082c297819 */ /* 0x000fe400000006ff */
[----:B------:R-:W-:Y:S02]  /*75f0*/  LOP3.LUT P5, RZ, R75, 0x80, RZ, 0xc0, !PT ;  /* 0x000000804bff7812 */ /* 0x000fe400078ac0ff */
[----:B------:R-:W-:Y:S03]  /*7600*/  ISETP.NE.AND P0, PT, R87, RZ, PT ;  /* 0x000000ff5700720c */ /* 0x000fe60003f05270 */
[----:B-1----:R-:W1:Y:S02]  /*7610*/  LDTM.x32 R4, tmem[UR4] ;  /* 0x00000004000479ee */ /* 0x002e6400082c0000 */
[C---:B-1----:R-:W-:Y:S01]  /*7620*/  IMAD R0, R38.reuse, R4, RZ ;  /* 0x0000000426007224 */ /* 0x042fe200078e02ff */
[----:B------:R-:W-:Y:S01]  /*7630*/  SHF.R.S32.HI R4, RZ, 0x18, R2 ;  /* 0x00000018ff047819 */ /* 0x000fe20000011402 */
[C---:B------:R-:W-:Y:S01]  /*7640*/  IMAD R2, R38.reuse, R5, RZ ;  /* 0x0000000526027224 */ /* 0x040fe200078e02ff */
[----:B------:R-:W-:Y:S01]  /*7650*/  SHF.R.S32.HI R5, RZ, 0x18, R41 ;  /* 0x00000018ff057819 */ /* 0x000fe20000011429 */
[----:B------:R-:W-:Y:S01]  /*7660*/  IMAD R0, R3, R40, R0 ;  /* 0x0000002803007224 */ /* 0x000fe200078e0200 */
[----:B------:R-:W-:Y:S01]  /*7670*/  PRMT R41, R45, 0x8880, RZ ;  /* 0x000088802d297816 */ /* 0x000fe200000000ff */
[----:B------:R-:W-:Y:S02]  /*7680*/  IMAD R3, R38, R6, RZ ;  /* 0x0000000626037224 */ /* 0x000fe400078e02ff */
[-C--:B------:R-:W-:Y:S01]  /*7690*/  IMAD R2, R4, R40.reuse, R2 ;  /* 0x0000002804027224 */ /* 0x080fe200078e0202 */
[----:B------:R-:W-:Y:S01]  /*76a0*/  SHF.R.S32.HI R4, RZ, 0x18, R44 ;  /* 0x00000018ff047819 */ /* 0x000fe2000001142c */
[C---:B------:R-:W-:Y:S02]  /*76b0*/  IMAD R7, R38.reuse, R7, RZ ;  /* 0x0000000726077224 */ /* 0x040fe400078e02ff */
[-C--:B------:R-:W-:Y:S02]  /*76c0*/  IMAD R3, R5, R40.reuse, R3 ;  /* 0x0000002805037224 */ /* 0x080fe400078e0203 */
[----:B------:R-:W-:Y:S02]  /*76d0*/  IMAD R5, R38, R9, RZ ;  /* 0x0000000926057224 */ /* 0x000fe400078e02ff */
[----:B------:R-:W-:Y:S02]  /*76e0*/  IMAD R7, R4, R40, R7 ;  /* 0x0000002804077224 */ /* 0x000fe400078e0207 */
[C---:B------:R-:W-:Y:S02]  /*76f0*/  IMAD R9, R38.reuse, R13, RZ ;  /* 0x0000000d26097224 */ /* 0x040fe400078e02ff */
[C---:B------:R-:W-:Y:S01]  /*7700*/  IMAD R4, R38.reuse, R8, RZ ;  /* 0x0000000826047224 */ /* 0x040fe200078e02ff */
[----:B------:R-:W-:Y:S01]  /*7710*/  I2IP.S8.S32.SAT R52, R7, R3, RZ ;  /* 0x0000000307347239 */ /* 0x000fe200000014ff */
[C---:B------:R-:W-:Y:S01]  /*7720*/  IMAD R13, R38.reuse, R17, RZ ;  /* 0x00000011260d7224 */ /* 0x040fe200078e02ff */
[----:B------:R-:W-:Y:S01]  /*7730*/  SHF.R.S32.HI R7, RZ, 0x18, R45 ;  /* 0x00000018ff077819 */ /* 0x000fe2000001142d */
[----:B------:R-:W-:Y:S01]  /*7740*/  IMAD R8, R38, R12, RZ ;  /* 0x0000000c26087224 */ /* 0x000fe200078e02ff */
[----:B------:R-:W-:Y:S01]  /*7750*/  I2IP.S8.S32.SAT R52, R2, R0, R52 ;  /* 0x0000000002347239 */ /* 0x000fe20000001434 */
[----:B------:R-:W-:Y:S01]  /*7760*/  IMAD R17, R38, R21, RZ ;  /* 0x0000001526117224 */ /* 0x000fe200078e02ff */
[----:B------:R-:W-:Y:S01]  /*7770*/  SHF.L.U32 R0, R46, 0x8, RZ ;  /* 0x000000082e007819 */ /* 0x000fe200000006ff */
[C---:B------:R-:W-:Y:S01]  /*7780*/  IMAD R12, R38.reuse, R16, RZ ;  /* 0x00000010260c7224 */ /* 0x040fe200078e02ff */
[----:B------:R-:W-:Y:S01]  /*7790*/  SHF.R.S32.HI R2, RZ, 0x18, R46 ;  /* 0x00000018ff027819 */ /* 0x000fe2000001142e */
[C---:B------:R-:W-:Y:S01]  /*77a0*/  IMAD R21, R38.reuse, R25, RZ ;  /* 0x0000001926157224 */ /* 0x040fe200078e02ff */
[----:B------:R-:W-:Y:S01]  /*77b0*/  SHF.R.S32.HI R0, RZ, 0x18, R0 ;  /* 0x00000018ff007819 */ /* 0x000fe20000011400 */
[C---:B------:R-:W-:Y:S02]  /*77c0*/  IMAD R16, R38.reuse, R20, RZ ;  /* 0x0000001426107224 */ /* 0x040fe400078e02ff */
[C---:B------:R-:W-:Y:S02]  /*77d0*/  IMAD R25, R38.reuse, R29, RZ ;  /* 0x0000001d26197224 */ /* 0x040fe400078e02ff */
[C---:B------:R-:W-:Y:S02]  /*77e0*/  IMAD R20, R38.reuse, R24, RZ ;  /* 0x0000001826147224 */ /* 0x040fe400078e02ff */
[C---:B------:R-:W-:Y:S01]  /*77f0*/  IMAD R29, R38.reuse, R33, RZ ;  /* 0x00000021261d7224 */ /* 0x040fe200078e02ff */
[----:B------:R-:W-:Y:S01]  /*7800*/  SHF.L.U32 R33, R45, 0x8, RZ ;  /* 0x000000082d217819 */ /* 0x000fe200000006ff */
[C---:B------:R-:W-:Y:S02]  /*7810*/  IMAD R24, R38.reuse, R28, RZ ;  /* 0x0000001c26187224 */ /* 0x040fe400078e02ff */
[C---:B------:R-:W-:Y:S01]  /*7820*/  IMAD R28, R38.reuse, R32, RZ ;  /* 0x00000020261c7224 */ /* 0x040fe200078e02ff */
[----:B------:R-:W-:Y:S01]  /*7830*/  SHF.R.S32.HI R32, RZ, 0x18, R42 ;  /* 0x00000018ff207819 */ /* 0x000fe2000001142a */
[----:B------:R-:W-:Y:S01]  /*7840*/  IMAD R4, R41, R40, R4 ;  /* 0x0000002829047224 */ /* 0x000fe200078e0204 */
[----:B------:R-:W-:Y:S01]  /*7850*/  SHF.R.S32.HI R3, RZ, 0x18, R33 ;  /* 0x00000018ff037819 */ /* 0x000fe20000011421 */
[----:B------:R-:W-:Y:S01]  /*7860*/  IMAD R6, R38, R10, RZ ;  /* 0x0000000a26067224 */ /* 0x000fe200078e02ff */
[----:B------:R-:W-:Y:S01]  /*7870*/  PRMT R33, R46, 0x8880, RZ ;  /* 0x000088802e217816 */ /* 0x000fe200000000ff */
[-C--:B------:R-:W-:Y:S01]  /*7880*/  IMAD R5, R32, R40.reuse, R5 ;  /* 0x0000002820057224 */ /* 0x080fe200078e0205 */
[----:B------:R-:W-:Y:S01]  /*7890*/  SHF.L.U32 R32, R46, 0x10, RZ ;  /* 0x000000102e207819 */ /* 0x000fe200000006ff */
[C---:B------:R-:W-:Y:S02]  /*78a0*/  IMAD R11, R38.reuse, R11, RZ ;  /* 0x0000000b260b7224 */ /* 0x040fe400078e02ff */
[-C--:B------:R-:W-:Y:S02]  /*78b0*/  IMAD R6, R3, R40.reuse, R6 ;  /* 0x0000002803067224 */ /* 0x080fe400078e0206 */
[----:B------:R-:W-:Y:S01]  /*78c0*/  IMAD R11, R7, R40, R11 ;  /* 0x00000028070b7224 */ /* 0x000fe200078e020b */
[----:B------:R-:W-:Y:S01]  /*78d0*/  SHF.R.S32.HI R7, RZ, 0x18, R32 ;  /* 0x00000018ff077819 */ /* 0x000fe20000011420 */
[----:B------:R-:W-:Y:S02]  /*78e0*/  IMAD.MOV.U32 R3, RZ, RZ, R33 ;  /* 0x000000ffff037224 */ /* 0x000fe400078e0021 */
[----:B------:R-:W-:Y:S01]  /*78f0*/  IMAD R10, R38, R14, RZ ;  /* 0x0000000e260a7224 */ /* 0x000fe200078e02ff */
[----:B------:R-:W-:Y:S01]  /*7900*/  I2IP.S8.S32.SAT R11, R11, R6, RZ ;  /* 0x000000060b0b7239 */ /* 0x000fe200000014ff */
[-C--:B------:R-:W-:Y:S01]  /*7910*/  IMAD R8, R3, R40.reuse, R8 ;  /* 0x0000002803087224 */ /* 0x080fe200078e0208 */
[----:B------:R-:W-:Y:S01]  /*7920*/  SHF.L.U32 R3, R47, 0x10, RZ ;  /* 0x000000102f037819 */ /* 0x000fe200000006ff */
[-C--:B------:R-:W-:Y:S01]  /*7930*/  IMAD R9, R7, R40.reuse, R9 ;  /* 0x0000002807097224 */ /* 0x080fe200078e0209 */
[C---:B------:R-:W-:Y:S01]  /*7940*/  PRMT R7, R47.reuse, 0x8880, RZ ;  /* 0x000088802f077816 */ /* 0x040fe200000000ff */
[----:B------:R-:W-:Y:S01]  /*7950*/  IMAD R10, R0, R40, R10 ;  /* 0x00000028000a7224 */ /* 0x000fe200078e020a */
[----:B------:R-:W-:Y:S01]  /*7960*/  SHF.R.S32.HI R3, RZ, 0x18, R3 ;  /* 0x00000018ff037819 */ /* 0x000fe20000011403 */
[----:B------:R-:W-:Y:S01]  /*7970*/  IMAD R15, R38, R15, RZ ;  /* 0x0000000f260f7224 */ /* 0x000fe200078e02ff */
[----:B------:R-:W-:Y:S01]  /*7980*/  MOV R0, R7 ;  /* 0x0000000700007202 */ /* 0x000fe20000000f00 */
[----:B------:R-:W-:Y:S01]  /*7990*/  IMAD.SHL.U32 R6, R47, 0x100, RZ ;  /* 0x000001002f067824 */ /* 0x000fe200078e00ff */
[----:B------:R-:W-:Y:S01]  /*79a0*/  I2IP.S8.S32.SAT R53, R5, R4, R11 ;  /* 0x0000000405357239 */ /* 0x000fe2000000140b */
[-C--:B------:R-:W-:Y:S01]  /*79b0*/  IMAD R15, R2, R40.reuse, R15 ;  /* 0x00000028020f7224 */ /* 0x080fe200078e020f */
[----:B------:R-:W-:Y:S01]  /*79c0*/  SHF.R.S32.HI R2, RZ, 0x18, R47 ;  /* 0x00000018ff027819 */ /* 0x000fe2000001142f */
[----:B------:R-:W-:Y:S01]  /*79d0*/  IMAD R12, R0, R40, R12 ;  /* 0x00000028000c7224 */ /* 0x000fe200078e020c */
[----:B------:R-:W-:Y:S01]  /*79e0*/  SHF.R.S32.HI R6, RZ, 0x18, R6 ;  /* 0x00000018ff067819 */ /* 0x000fe20000011406 */
[----:B------:R-:W-:Y:S01]  /*79f0*/  IMAD R14, R38, R18, RZ ;  /* 0x00000012260e7224 */ /* 0x000fe200078e02ff */
[----:B---3--:R-:W-:Y:S01]  /*7a00*/  PRMT R0, R48, 0x8880, RZ ;  /* 0x0000888030007816 */ /* 0x008fe200000000ff */
[-C--:B------:R-:W-:Y:S01]  /*7a10*/  IMAD R13, R3, R40.reuse, R13 ;  /* 0x00000028030d7224 */ /* 0x080fe200078e020d */
[C---:B------:R-:W-:Y:S01]  /*7a20*/  SHF.L.U32 R4, R49.reuse, 0x10, RZ ;  /* 0x0000001031047819 */ /* 0x040fe200000006ff */
[----:B------:R-:W-:Y:S01]  /*7a30*/  IMAD R19, R38, R19, RZ ;  /* 0x0000001326137224 */ /* 0x000fe200078e02ff */
[C---:B------:R-:W-:Y:S01]  /*7a40*/  PRMT R3, R49.reuse, 0x8880, RZ ;  /* 0x0000888031037816 */ /* 0x040fe200000000ff */
[-C--:B------:R-:W-:Y:S01]  /*7a50*/  IMAD R14, R6, R40.reuse, R14 ;  /* 0x00000028060e7224 */ /* 0x080fe200078e020e */
[----:B------:R-:W-:Y:S01]  /*7a60*/  SHF.L.U32 R5, R49, 0x8, RZ ;  /* 0x0000000831057819 */ /* 0x000fe200000006ff */
[-C--:B------:R-:W-:Y:S01]  /*7a70*/  IMAD R19, R2, R40.reuse, R19 ;  /* 0x0000002802137224 */ /* 0x080fe200078e0213 */
[----:B------:R-:W-:Y:S01]  /*7a80*/  SHF.L.U32 R2, R48, 0x10, RZ ;  /* 0x0000001030027819 */ /* 0x000fe200000006ff */
[----:B------:R-:W-:Y:S01]  /*7a90*/  IMAD R16, R0, R40, R16 ;  /* 0x0000002800107224 */ /* 0x000fe200078e0210 */
[----:B------:R-:W-:Y:S01]  /*7aa0*/  SHF.R.S32.HI R4, RZ, 0x18, R4 ;  /* 0x00000018ff047819 */ /* 0x000fe20000011404 */
[----:B------:R-:W-:Y:S01]  /*7ab0*/  IMAD.SHL.U32 R0, R48, 0x100, RZ ;  /* 0x0000010030007824 */ /* 0x000fe200078e00ff */
[----:B------:R-:W-:Y:S01]  /*7ac0*/  SHF.R.S32.HI R2, RZ, 0x18, R2 ;  /* 0x00000018ff027819 */ /* 0x000fe20000011402 */
[C---:B------:R-:W-:Y:S01]  /*7ad0*/  IMAD R18, R38.reuse, R22, RZ ;  /* 0x0000001626127224 */ /* 0x040fe200078e02ff */
[----:B------:R-:W-:Y:S01]  /*7ae0*/  I2IP.S8.S32.SAT R10, R15, R10, RZ ;  /* 0x0000000a0f0a7239 */ /* 0x000fe200000014ff */
[----:B------:R-:W-:Y:S01]  /*7af0*/  IMAD R23, R38, R23, RZ ;  /* 0x0000001726177224 */ /* 0x000fe200078e02ff */
[----:B------:R-:W-:Y:S01]  /*7b00*/  SHF.R.S32.HI R0, RZ, 0x18, R0 ;  /* 0x00000018ff007819 */ /* 0x000fe20000011400 */
[----:B------:R-:W-:Y:S01]  /*7b10*/  IMAD R17, R2, R40, R17 ;  /* 0x0000002802117224 */ /* 0x000fe200078e0211 */
[----:B------:R-:W-:Y:S01]  /*7b20*/  SHF.R.S32.HI R2, RZ, 0x18, R48 ;  /* 0x00000018ff027819 */ /* 0x000fe20000011430 */
[----:B------:R-:W-:Y:S01]  /*7b30*/  IMAD R22, R38, R26, RZ ;  /* 0x0000001a26167224 */ /* 0x000fe200078e02ff */
[----:B------:R-:W-:Y:S01]  /*7b40*/  I2IP.S8.S32.SAT R14, R19, R14, RZ ;  /* 0x0000000e130e7239 */ /* 0x000fe200000014ff */
[-C--:B------:R-:W-:Y:S01]  /*7b50*/  IMAD R18, R0, R40.reuse, R18 ;  /* 0x0000002800127224 */ /* 0x080fe200078e0212 */
[----:B------:R-:W-:Y:S01]  /*7b60*/  SHF.R.S32.HI R0, RZ, 0x18, R5 ;  /* 0x00000018ff007819 */ /* 0x000fe20000011405 */
[-C--:B------:R-:W-:Y:S01]  /*7b70*/  IMAD R23, R2, R40.reuse, R23 ;  /* 0x0000002802177224 */ /* 0x080fe200078e0217 */
[----:B------:R-:W-:Y:S01]  /*7b80*/  SHF.R.S32.HI R2, RZ, 0x18, R49 ;  /* 0x00000018ff027819 */ /* 0x000fe20000011431 */
[-C--:B------:R-:W-:Y:S01]  /*7b90*/  IMAD R20, R3, R40.reuse, R20 ;  /* 0x0000002803147224 */ /* 0x080fe200078e0214 */
[----:B------:R-:W-:Y:S01]  /*7ba0*/  SHF.L.U32 R3, R50, 0x8, RZ ;  /* 0x0000000832037819 */ /* 0x000fe200000006ff */
[----:B------:R-:W-:Y:S01]  /*7bb0*/  IMAD R21, R4, R40, R21 ;  /* 0x0000002804157224 */ /* 0x000fe200078e0215 */
[----:B------:R-:W-:Y:S01]  /*7bc0*/  SHF.R.S32.HI R5, RZ, 0x18, R51 ;  /* 0x00000018ff057819 */ /* 0x000fe20000011433 */
[----:B------:R-:W-:Y:S01]  /*7bd0*/  IMAD R27, R38, R27, RZ ;  /* 0x0000001b261b7224 */ /* 0x000fe200078e02ff */
[----:B------:R-:W-:Y:S01]  /*7be0*/  SHF.R.S32.HI R3, RZ, 0x18, R3 ;  /* 0x00000018ff037819 */ /* 0x000fe20000011403 */
[----:B------:R-:W-:Y:S01]  /*7bf0*/  IMAD.U32 R4, R50, 0x10000, RZ ;  /* 0x0001000032047824 */ /* 0x000fe200078e00ff */
[----:B------:R-:W-:Y:S01]  /*7c00*/  I2IP.S8.S32.SAT R18, R23, R18, RZ ;  /* 0x0000001217127239 */ /* 0x000fe200000014ff */
[-C--:B------:R-:W-:Y:S01]  /*7c10*/  IMAD R22, R0, R40.reuse, R22 ;  /* 0x0000002800167224 */ /* 0x080fe200078e0216 */
[----:B------:R-:W-:Y:S01]  /*7c20*/  PRMT R0, R50, 0x8880, RZ ;  /* 0x0000888032007816 */ /* 0x000fe200000000ff */
[----:B------:R-:W-:Y:S01]  /*7c30*/  IMAD R27, R2, R40, R27 ;  /* 0x00000028021b7224 */ /* 0x000fe200078e021b */
[----:B------:R-:W-:Y:S01]  /*7c40*/  SHF.R.S32.HI R2, RZ, 0x18, R4 ;  /* 0x00000018ff027819 */ /* 0x000fe20000011404 */
[----:B------:R-:W-:Y:S01]  /*7c50*/  IMAD R26, R38, R30, RZ ;  /* 0x0000001e261a7224 */ /* 0x000fe200078e02ff */
[----:B------:R-:W-:Y:S01]  /*7c60*/  I2IP.S8.S32.SAT R54, R9, R8, R10 ;  /* 0x0000000809367239 */ /* 0x000fe2000000140a */
[-C--:B------:R-:W-:Y:S01]  /*7c70*/  IMAD R24, R0, R40.reuse, R24 ;  /* 0x0000002800187224 */ /* 0x080fe200078e0218 */
[----:B------:R-:W-:Y:S01]  /*7c80*/  SHF.R.S32.HI R0, RZ, 0x18, R50 ;  /* 0x00000018ff007819 */ /* 0x000fe20000011432 */
[-C--:B------:R-:W-:Y:S01]  /*7c90*/  IMAD R25, R2, R40.reuse, R25 ;  /* 0x0000002802197224 */ /* 0x080fe200078e0219 */
[----:B------:R-:W-:Y:S01]  /*7ca0*/  PRMT R2, R51, 0x8880, RZ ;  /* 0x0000888033027816 */ /* 0x000fe200000000ff */
[----:B------:R-:W-:Y:S01]  /*7cb0*/  IMAD R26, R3, R40, R26 ;  /* 0x00000028031a7224 */ /* 0x000fe200078e021a */
[----:B------:R-:W-:Y:S01]  /*7cc0*/  SHF.L.U32 R3, R51, 0x10, RZ ;  /* 0x0000001033037819 */ /* 0x000fe200000006ff */
[----:B------:R-:W-:Y:S01]  /*7cd0*/  IMAD R31, R38, R31, RZ ;  /* 0x0000001f261f7224 */ /* 0x000fe200078e02ff */
[----:B------:R-:W-:Y:S01]  /*7ce0*/  I2IP.S8.S32.SAT R55, R13, R12, R14 ;  /* 0x0000000c0d377239 */ /* 0x000fe2000000140e */
[----:B------:R-:W-:Y:S01]  /*7cf0*/  IMAD.SHL.U32 R4, R51, 0x100, RZ ;  /* 0x0000010033047824 */ /* 0x000fe200078e00ff */
[----:B------:R-:W-:Y:S01]  /*7d00*/  SHF.R.S32.HI R3, RZ, 0x18, R3 ;  /* 0x00000018ff037819 */ /* 0x000fe20000011403 */
[-C--:B------:R-:W-:Y:S02]  /*7d10*/  IMAD R31, R0, R40.reuse, R31 ;  /* 0x00000028001f7224 */ /* 0x080fe400078e021f */
[----:B------:R-:W-:Y:S01]  /*7d20*/  HFMA2 R0, -RZ, RZ, 0, 9.5367431640625e-07 ;  /* 0x00000010ff007431 */ /* 0x000fe200000001ff */
[----:B------:R1:W-:Y:S01]  /*7d30*/  STS.128 [R74+UR44+0x2300], R52 ;  /* 0x002300344a007988 */ /* 0x0003e20008000c2c */
[----:B------:R-:W-:Y:S01]  /*7d40*/  SHF.R.S32.HI R4, RZ, 0x18, R4 ;  /* 0x00000018ff047819 */ /* 0x000fe20000011404 */
[----:B------:R-:W-:Y:S01]  /*7d50*/  IMAD R28, R2, R40, R28 ;  /* 0x00000028021c7224 */ /* 0x000fe200078e021c */
[----:B------:R-:W-:Y:S01]  /*7d60*/  I2IP.S8.S32.SAT R16, R17, R16, R18 ;  /* 0x0000001011107239 */ /* 0x000fe20000001412 */
[C---:B------:R-:W-:Y:S01]  /*7d70*/  IMAD R30, R38.reuse, R34, RZ ;  /* 0x00000022261e7224 */ /* 0x040fe200078e02ff */
[----:B------:R-:W-:Y:S01]  /*7d80*/  I2IP.S8.S32.SAT R22, R27, R22, RZ ;  /* 0x000000161b167239 */ /* 0x000fe200000014ff */
[----:B------:R-:W-:Y:S01]  /*7d90*/  IMAD R29, R3, R40, R29 ;  /* 0x00000028031d7224 */ /* 0x000fe200078e021d */
[----:B------:R-:W-:Y:S01]  /*7da0*/  I2IP.S8.S32.SAT R18, R31, R26, RZ ;  /* 0x0000001a1f127239 */ /* 0x000fe200000014ff */
[----:B------:R-:W-:Y:S01]  /*7db0*/  IMAD R35, R38, R35, RZ ;  /* 0x0000002326237224 */ /* 0x000fe200078e02ff */
[----:B------:R-:W-:Y:S01]  /*7dc0*/  IADD3 R2, PT, PT, R74, UR44, RZ ;  /* 0x0000002c4a027c10 */ /* 0x000fe2000fffe0ff */
[-C--:B------:R-:W-:Y:S01]  /*7dd0*/  IMAD R30, R4, R40.reuse, R30 ;  /* 0x00000028041e7224 */ /* 0x080fe200078e021e */
[----:B------:R-:W-:Y:S01]  /*7de0*/  SEL R0, R0, 0xfffffff0, !P5 ;  /* 0xfffffff000007807 */ /* 0x000fe20006800000 */
[----:B------:R-:W-:Y:S01]  /*7df0*/  IMAD R35, R5, R40, R35 ;  /* 0x0000002805237224 */ /* 0x000fe200078e0223 */
[----:B------:R-:W-:Y:S02]  /*7e00*/  I2IP.S8.S32.SAT R17, R21, R20, R22 ;  /* 0x0000001415117239 */ /* 0x000fe40000001416 */
[----:B------:R-:W-:Y:S02]  /*7e10*/  I2IP.S8.S32.SAT R18, R25, R24, R18 ;  /* 0x0000001819127239 */ /* 0x000fe40000001412 */
[----:B------:R-:W-:Y:S02]  /*7e20*/  I2IP.S8.S32.SAT R19, R35, R30, RZ ;  /* 0x0000001e23137239 */ /* 0x000fe400000014ff */
[----:B------:R-:W-:Y:S02]  /*7e30*/  IADD3 R88, PT, PT, R2, R0, RZ ;  /* 0x0000000002587210 */ /* 0x000fe40007ffe0ff */
[----:B------:R-:W-:Y:S02]  /*7e40*/  I2IP.S8.S32.SAT R19, R29, R28, R19 ;  /* 0x0000001c1d137239 */ /* 0x000fe40000001413 */
[----:B------:R-:W-:Y:S02]  /*7e50*/  LEA R3, R83, UR44, 0x3 ;  /* 0x0000002c53037c11 */ /* 0x000fe4000f8e18ff */
[----:B------:R-:W-:Y:S01]  /*7e60*/  @P6 SHF.L.U32 R4, R82, 0x1f, RZ ;  /* 0x0000001f52046819 */ /* 0x000fe200000006ff */
[----:B------:R1:W-:Y:S01]  /*7e70*/  STS.128 [R88+0x2300], R16 ;  /* 0x0023001058007388 */ /* 0x0003e20000000c00 */
[----:B------:R-:W-:Y:S01]  /*7e80*/  @!PT LDS RZ, [RZ] ;  /* 0x00000000fffff984 */ /* 0x000fe20000000800 */
[----:B------:R-:W-:Y:S01]  /*7e90*/  @!PT LDS RZ, [RZ] ;  /* 0x00000000fffff984 */ /* 0x000fe20000000800 */
[----:B------:R-:W-:Y:S01]  /*7ea0*/  @!PT LDS RZ, [RZ] ;  /* 0x00000000fffff984 */ /* 0x000fe20000000800 */
[----:B------:R-:W-:Y:S01]  /*7eb0*/  @!PT LDS RZ, [RZ] ;  /* 0x00000000fffff984 */ /* 0x000fe20000000800 */
[----:B------:R2:W-:Y:S07]  /*7ec0*/  MEMBAR.ALL.CTA ;  /* 0x0000000000007992 */ /* 0x0005ee0000008000 */
[----:B--2---:R-:W2:Y:S02]  /*7ed0*/  FENCE.VIEW.ASYNC.S ;  /* 0x00000000000073c6 */ /* 0x004ea40000000000 */
[----:B--2---:R-:W-:Y:S06]  /*7ee0*/  BAR.SYNC.DEFER_BLOCKING 0x1, 0x80 ;  /* 0x0042000000007b1d */ /* 0x004fec0000010000 */
[----:B------:R-:W-:Y:S05]  /*7ef0*/  @P0 BRA `(.L_x_136) ;  /* 0x00000000003c0947 */ /* 0x000fea0003800000 */
[----:B------:R-:W2:Y:S01]  /*7f00*/  LDCU.64 UR6, c[0x0][0x348] ;  /* 0x00006900ff0677ac */ /* 0x000ea20008000a00 */
[----:B------:R-:W-:Y:S01]  /*7f10*/  UIADD3 UR4, UPT, UPT, UR44, 0x2300, URZ ;  /* 0x000023002c047890 */ /* 0x000fe2000fffe0ff */
[----:B------:R-:W-:Y:S01]  /*7f20*/  UMOV UR51, UR36 ;  /* 0x0000002400337c82 */ /* 0x000fe20008000000 */
[----:B------:R-:W-:Y:S02]  /*7f30*/  UIADD3 UR9, UPT, UPT, UR49, 0x40, URZ ;  /* 0x0000004031097890 */ /* 0x000fe4000fffe0ff */
[----:B------:R-:W-:Y:S02]  /*7f40*/  UIADD3 UR8, UPT, UPT, UR44, 0x2b00, URZ ;  /* 0x00002b002c087890 */ /* 0x000fe4000fffe0ff */
[----:B------:R-:W-:Y:S01]  /*7f50*/  MOV R86, UR4 ;  /* 0x0000000400567c02 */ /* 0x000fe20008000f00 */
[----:B------:R-:W-:Y:S01]  /*7f60*/  UMOV UR10, UR50 ;  /* 0x00000032000a7c82 */ /* 0x000fe20008000000 */
[----:B------:R-:W-:Y:S02]  /*7f70*/  UMOV UR11, UR36 ;  /* 0x00000024000b7c82 */ /* 0x000fe40008000000 */
[----:B------:R-:W-:Y:S01]  /*7f80*/  R2UR UR48, R86 ;  /* 0x00000000563072ca */ /* 0x000fe200000e0000 */
[----:B--2---:R-:W-:Y:S04]  /*7f90*/  UIADD3 UR4, UP0, UPT, UR6, 0x680, URZ ;  /* 0x0000068006047890 */ /* 0x004fe8000ff1e0ff */
[----:B------:R-:W-:Y:S09]  /*7fa0*/  UIADD3.X UR5, UPT, UPT, URZ, UR7, URZ, UP0, !UPT ;  /* 0x00000007ff057290 */ /* 0x000ff200087fe4ff */
[----:B------:R2:W-:Y:S01]  /*7fb0*/  UTMASTG.3D [UR48], [UR4] ;  /* 0x00000030040073b5 */ /* 0x0005e20008010000 */
[----:B------:R2:W-:Y:S01]  /*7fc0*/  UTMASTG.3D [UR8], [UR4] ;  /* 0x00000008040073b5 */ /* 0x0005e20008010000 */
[----:B------:R0:W-:Y:S01]  /*7fd0*/  UTMACMDFLUSH ;  /* 0x00000000000079b7 */ /* 0x0001e20000000000 */
[----:B--2---:R-:W-:Y:S04]  /*7fe0*/  DEPBAR.LE SB0, 0x1 ;  /* 0x000080400000791a */ /* 0x004fe80000000000 */
.L_x_136:
[----:B------:R-:W-:Y:S05]  /*7ff0*/  BSYNC.RECONVERGENT B0 ;  /* 0x0000000000007941 */ /* 0x000fea0003800200 */
.L_x_135:
[----:B------:R-:W-:Y:S06]  /*8000*/  BAR.SYNC.DEFER_BLOCKING 0x1, 0x80 ;  /* 0x0042000000007b1d */ /* 0x000fec0000010000 */
[----:B------:R-:W2:Y:S01]  /*8010*/  @P6 SYNCS.PHASECHK.TRANS64.TRYWAIT P0, [R3+URZ+0x1a0], R4 ;  /* 0x0001a004030065a7 */ /* 0x000ea200080011ff */
[----:B------:R-:W-:Y:S01]  /*8020*/  BSSY B1, `(.L_x_137) ;  /* 0x000001f000017945 */ /* 0x000fe20003800000 */
[----:B--2---:R-:W-:Y:S03]  /*8030*/  @P6 SEL R43, RZ, 0x1, !P0 ;  /* 0x00000001ff2b6807 */ /* 0x004fe60004000000 */
[----:B------:R-:W-:Y:S05]  /*8040*/  @!P6 BRA `(.L_x_138) ;  /* 0x000000000070e947 */ /* 0x000fea0003800000 */
[----:B------:R-:W-:Y:S01]  /*8050*/  ISETP.NE.AND P1, PT, R56, RZ, PT ;  /* 0x000000ff3800720c */ /* 0x000fe20003f25270 */
[----:B------:R-:W-:Y:S01]  /*8060*/  BSSY B0, `(.L_x_139) ;  /* 0x0000008000007945 */ /* 0x000fe20003800000 */
[----:B------:R-:W-:Y:S11]  /*8070*/  ISETP.NE.AND P0, PT, R43, RZ, PT ;  /* 0x000000ff2b00720c */ /* 0x000ff60003f05270 */
[----:B------:R-:W-:Y:S04]  /*8080*/  @P1 IMAD R2, R83, 0x1000, R2 ;  /* 0x0000100053021824 */ /* 0x000fe800078e0202 */
[----:B------:R-:W-:Y:S01]  /*8090*/  @P1 IMAD.IADD R4, R0, 0x1, R2 ;  /* 0x0000000100041824 */ /* 0x000fe200078e0202 */
[----:B------:R-:W-:Y:S06]  /*80a0*/  @P0 BRA `(.L_x_140) ;  /* 0x00000000000c0947 */ /* 0x000fec0003800000 */
[----:B------:R-:W-:Y:S04]  /*80b0*/  SHF.L.U32 R0, R82, 0x1f, RZ ;  /* 0x0000001f52007819 */ /* 0x000fe800000006ff */
[----:B------:R-:W2:Y:S02]  /*80c0*/  SYNCS.PHASECHK.TRANS64.TRYWAIT P0, [R3+URZ+0x1a0], R0 ;  /* 0x0001a000030075a7 */ /* 0x000ea400080011ff */
[----:B--2---:R-:W-:Y:S05]  /*80d0*/  @!P0 BRA `(.L_x_141) ;  /* 0x00000020003c8947 */ /* 0x004fea0003800000 */
.L_x_140:
[----:B------:R-:W-:Y:S05]  /*80e0*/  BSYNC B0 ;  /* 0x0000000000007941 */ /* 0x000fea0003800000 */
.L_x_139:
[----:B------:R-:W-:Y:S01]  /*80f0*/  ISETP.NE.AND P0, PT, R56, RZ, PT ;  /* 0x000000ff3800720c */ /* 0x000fe20003f05270 */
[----:B--2---:R-:W-:Y:S02]  /*8100*/  VIADD R3, R3, 0x1b0 ;  /* 0x000001b003037836 */ /* 0x004fe40000000000 */
[----:B------:R-:W-:Y:S02]  /*8110*/  IMAD.U32 R0, RZ, RZ, UR46 ;  /* 0x0000002eff007e24 */ /* 0x000fe4000f8e00ff */
[----:B------:R-:W-:Y:S03]  /*8120*/  VIADD R83, R83, 0x1 ;  /* 0x0000000153537836 */ /* 0x000fe60000000000 */
[----:B------:R-:W-:Y:S05]  /*8130*/  PRMT R0, R0, 0x654, R3 ;  /* 0x0000065400007816 */ /* 0x000fea0000000003 */
[----:B------:R2:W3:Y:S04]  /*8140*/  @P0 LDS.128 R44, [R2+0x300] ;  /* 0x00030000022c0984 */ /* 0x0004e80000000c00 */
[----:B------:R2:W4:Y:S01]  /*8150*/  @P0 LDS.128 R48, [R4+0x300] ;  /* 0x0003000004300984 */ /* 0x0005220000000c00 */
[C---:B------:R-:W-:Y:S01]  /*8160*/  ISETP.NE.AND P0, PT, R83.reuse, 0x2, PT ;  /* 0x000000025300780c */ /* 0x040fe20003f05270 */
[----:B------:R-:W-:Y:S01]  /*8170*/  @!PT LDS RZ, [RZ] ;  /* 0x00000000fffff984 */ /* 0x000fe20000000800 */
[----:B------:R-:W-:Y:S01]  /*8180*/  @!PT LDS RZ, [RZ] ;  /* 0x00000000fffff984 */ /* 0x000fe20000000800 */
[----:B------:R-:W-:Y:S01]  /*8190*/  @!PT LDS RZ, [RZ] ;  /* 0x00000000fffff984 */ /* 0x000fe20000000800 */
[----:B------:R-:W-:Y:S01]  /*81a0*/  @!PT LDS RZ, [RZ] ;  /* 0x00000000fffff984 */ /* 0x000fe20000000800 */
[----:B------:R5:W-:Y:S06]  /*81b0*/  MEMBAR.ALL.CTA ;  /* 0x0000000000007992 */ /* 0x000bec0000008000 */
[----:B-----5:R-:W5:Y:S01]  /*81c0*/  FENCE.VIEW.ASYNC.S ;  /* 0x00000000000073c6 */ /* 0x020f620000000000 */
[----:B------:R-:W-:Y:S01]  /*81d0*/  SEL R83, R83, RZ, P0 ;  /* 0x000000ff53537207 */ /* 0x000fe20000000000 */
[----:B-----5:R5:W-:Y:S02]  /*81e0*/  SYNCS.ARRIVE.TRANS64.RED.A1T0 RZ, [R0+URZ], RZ ;  /* 0x000000ff00ff79a7 */ /* 0x020be400081004ff */
[----:B-----5:R-:W-:Y:S04]  /*81f0*/  SEL R0, RZ, 0x1, P0 ;  /* 0x00000001ff007807 */ /* 0x020fe80000000000 */
[----:B--23--:R-:W-:Y:S02]  /*8200*/  LOP3.LUT R82, R82, R0, RZ, 0x3c, !PT ;  /* 0x0000000052527212 */ /* 0x00cfe400078e3cff */
.L_x_138:
[----:B------:R-:W-:Y:S05]  /*8210*/  BSYNC B1 ;  /* 0x0000000000017941 */ /* 0x000fea0003800000 */
.L_x_137:
[----:B------:R-:W-:Y:S05]  /*8220*/  VIADD R0, R39, 0x20 ;  /* 0x0000002027007836 */ /* 0x000fea0000000000 */
[----:B------:R-:W-:Y:S04]  /*8230*/  SHF.R.U32.HI R0, RZ, 0x15, R0 ;  /* 0x00000015ff007819 */ /* 0x000fe80000011600 */
[----:B------:R-:W-:Y:S11]  /*8240*/  LOP3.LUT P0, RZ, R0, 0x3, R77, 0x48, !PT ;  /* 0x0000000300ff7812 */ /* 0x000ff6000780484d */
[----:B------:R-:W-:Y:S02]  /*8250*/  @!UPT UIADD3 URZ, UPT, UPT, URZ, URZ, URZ ;  /* 0x000000fffffff290 */ /* 0x000fe4000fffe0ff */
[----:B------:R-:W-:Y:S05]  /*8260*/  @!P0 BRA `(.L_x_142) ;  /* 0x0000000000408947 */ /* 0x000fea0003800000 */
[----:B------:R-:W2:Y:S01]  /*8270*/  LDCU.64 UR8, c[0x4][0x70] ;  /* 0x01000e00ff0877ac */ /* 0x000ea20008000a00 */
[----:B------:R-:W-:Y:S01]  /*8280*/  MOV R3, 0x0 ;  /* 0x0000000000037802 */ /* 0x000fe20000000f00 */
[----:B------:R-:W-:Y:S02]  /*8290*/  HFMA2 R12, -RZ, RZ, 0, 5.9604644775390625e-08 ;  /* 0x00000001ff0c7431 */ /* 0x000fe400000001ff */
[----:B------:R-:W-:Y:S02]  /*82a0*/  IMAD.MOV.U32 R8, RZ, RZ, 0x192 ;  /* 0x00000192ff087424 */ /* 0x000fe400078e00ff */
[----:B------:R-:W-:Y:S01]  /*82b0*/  IMAD.MOV.U32 R13, RZ, RZ, RZ ;  /* 0x000000ffff0d7224 */ /* 0x000fe200078e00ff */
[----:B------:R-:W3:Y:S01]  /*82c0*/  LDCU.64 UR6, c[0x4][0x78] ;  /* 0x01000f00ff0677ac */ /* 0x000ee20008000a00 */
[----:B------:R-:W1:Y:S01]  /*82d0*/  LDC.64 R2, c[0x4][R3] ;  /* 0x0100000003027b82 */ /* 0x000e620000000a00 */
[----:B------:R-:W5:Y:S01]  /*82e0*/  LDCU.64 UR4, c[0x4][0x10] ;  /* 0x01000200ff0477ac */ /* 0x000f620008000a00 */
[----:B--2---:R-:W-:Y:S01]  /*82f0*/  MOV R5, UR9 ;  /* 0x0000000900057c02 */ /* 0x004fe20008000f00 */
[----:B------:R-:W-:Y:S01]  /*8300*/  IMAD.U32 R4, RZ, RZ, UR8 ;  /* 0x00000008ff047e24 */ /* 0x000fe2000f8e00ff */
[----:B---3--:R-:W-:Y:S01]  /*8310*/  MOV R7, UR7 ;  /* 0x0000000700077c02 */ /* 0x008fe20008000f00 */
[----:B------:R-:W-:Y:S01]  /*8320*/  IMAD.U32 R6, RZ, RZ, UR6 ;  /* 0x00000006ff067e24 */ /* 0x000fe2000f8e00ff */
[----:B-----5:R-:W-:Y:S01]  /*8330*/  MOV R11, UR5 ;  /* 0x00000005000b7c02 */ /* 0x020fe20008000f00 */
[----:B------:R-:W-:Y:S02]  /*8340*/  IMAD.U32 R10, RZ, RZ, UR4 ;  /* 0x00000004ff0a7e24 */ /* 0x000fe4000f8e00ff */
[----:B------:R-:W-:Y:S07]  /*8350*/  LEPC R20, `(.L_x_142) ;  /* 0x000000001014794e */ /* 0x000fee0000000000 */
[----:B-1--4-:R-:W-:Y:S05]  /*8360*/  CALL.ABS.NOINC R2 ;  /* 0x0000000002007343 */ /* 0x012fea0003c00000 */
.L_x_142:
[----:B------:R-:W-:Y:S01]  /*8370*/  ISETP.NE.AND P0, PT, R87, RZ, PT ;  /* 0x000000ff5700720c */ /* 0x000fe20003f05270 */
[----:B------:R-:W-:Y:S05]  /*8380*/  WARPSYNC.ALL ;  /* 0x0000000000007948 */ /* 0x000fea0003800000 */
[----:B------:R-:W-:Y:S01]  /*8390*/  R2UR UR4, R39 ;  /* 0x00000000270472ca */ /* 0x000fe200000e0000 */
[----:B------:R-:W-:Y:S01]  /*83a0*/  IMAD.U32 R64, R46, 0x10000, RZ ;  /* 0x000100002e407824 */ /* 0x000fe200078e00ff */
[----:B------:R-:W-:Y:S01]  /*83b0*/  SHF.L.U32 R41, R44, 0x10, RZ ;  /* 0x000000102c297819 */ /* 0x000fe200000006ff */
[----:B----4-:R-:W-:Y:S01]  /*83c0*/  IMAD.U32 R63, R48, 0x10000, RZ ;  /* 0x00010000303f7824 */ /* 0x010fe200078e00ff */
[----:B------:R-:W-:Y:S01]  /*83d0*/  PRMT R39, R44, 0x8880, RZ ;  /* 0x000088802c277816 */ /* 0x000fe200000000ff */
[----:B-1----:R-:W-:Y:S01]  /*83e0*/  IMAD.U32 R53, R50, 0x10000, RZ ;  /* 0x0001000032357824 */ /* 0x002fe200078e00ff */
[----:B------:R-:W-:Y:S01]  /*83f0*/  SHF.L.U32 R42, R44, 0x8, RZ ;  /* 0x000000082c2a7819 */ /* 0x000fe200000006ff */
[----:B------:R-:W-:Y:S01]  /*8400*/  BSSY.RECONVERGENT B0, `(.L_x_143) ;  /* 0x00000a1000007945 */ /* 0x000fe20003800200 */
[----:B------:R-:W-:Y:S02]  /*8410*/  SHF.R.S32.HI R41, RZ, 0x18, R41 ;  /* 0x00000018ff297819 */ /* 0x000fe40000011429 */
[----:B------:R-:W-:Y:S02]  /*8420*/  SHF.R.S32.HI R42, RZ, 0x18, R42 ;  /* 0x00000018ff2a7819 */ /* 0x000fe4000001142a */
[----:B------:R-:W-:Y:S01]  /*8430*/  SHF.R.S32.HI R43, RZ, 0x18, R44 ;  /* 0x00000018ff2b7819 */ /* 0x000fe2000001142c */
[----:B------:R-:W1:Y:S01]  /*8440*/  LDTM.x32 R4, tmem[UR4+0x20] ;  /* 0x00002004000479ee */ /* 0x000e6200082c0000 */
[----:B------:R-:W-:Y:S01]  /*8450*/  NOP ;  /* 0x0000000000007918 */ /* 0x000fe20000000000 */
[----:B------:R-:W-:Y:S02]  /*8460*/  IADD3 R80, PT, PT, R80, 0x210, RZ ;  /* 0x0000021050507810 */ /* 0x000fe40007ffe0ff */
[C---:B------:R-:W-:Y:S02]  /*8470*/  PRMT R69, R45.reuse, 0x8880, RZ ;  /* 0x000088802d457816 */ /* 0x040fe400000000ff */
[----:B------:R-:W-:Y:S02]  /*8480*/  LOP3.LUT R80, R80, 0xfefffff8, RZ, 0xc0, !PT ;  /* 0xfefffff850507812 */ /* 0x000fe400078ec0ff */
[----:B------:R-:W-:Y:S02]  /*8490*/  SHF.L.U32 R68, R45, 0x10, RZ ;  /* 0x000000102d447819 */ /* 0x000fe400000006ff */
[----:B-1----:R1:W-:Y:S01]  /*84a0*/  SYNCS.ARRIVE.TRANS64.RED.A1T0 RZ, [R80+URZ], RZ ;  /* 0x000000ff50ff79a7 */ /* 0x0023e200081004ff */
[----:B------:R-:W-:Y:S02]  /*84b0*/  SHF.R.S32.HI R44, RZ, 0x18, R45 ;  /* 0x00000018ff2c7819 */ /* 0x000fe4000001142d */
[----:B------:R-:W-:Y:S02]  /*84c0*/  PRMT R66, R46, 0x8880, RZ ;  /* 0x000088802e427816 */ /* 0x000fe400000000ff */
[C---:B------:R-:W-:Y:S02]  /*84d0*/  PRMT R60, R47.reuse, 0x8880, RZ ;  /* 0x000088802f3c7816 */ /* 0x040fe400000000ff */
[C---:B------:R-:W-:Y:S02]  /*84e0*/  SHF.L.U32 R59, R47.reuse, 0x10, RZ ;  /* 0x000000102f3b7819 */ /* 0x040fe400000006ff */
[----:B------:R-:W-:Y:S02]  /*84f0*/  SHF.L.U32 R58, R47, 0x8, RZ ;  /* 0x000000082f3a7819 */ /* 0x000fe400000006ff */
[C---:B------:R-:W-:Y:S02]  /*8500*/  PRMT R65, R48.reuse, 0x8880, RZ ;  /* 0x0000888030417816 */ /* 0x040fe400000000ff */
[----:B------:R-:W-:Y:S01]  /*8510*/  SHF.L.U32 R62, R48, 0x8, RZ ;  /* 0x00000008303e7819 */ /* 0x000fe200000006ff */
[C---:B------:R-:W-:Y:S01]  /*8520*/  IMAD R0, R38.reuse, R4, RZ ;  /* 0x0000000426007224 */ /* 0x040fe200078e02ff */
[----:B------:R-:W-:Y:S01]  /*8530*/  SHF.R.S32.HI R4, RZ, 0x18, R68 ;  /* 0x00000018ff047819 */ /* 0x000fe20000011444 */
[C---:B------:R-:W-:Y:S01]  /*8540*/  IMAD R2, R38.reuse, R5, RZ ;  /* 0x0000000526027224 */ /* 0x040fe200078e02ff */
[C---:B------:R-:W-:Y:S01]  /*8550*/  PRMT R57, R49.reuse, 0x8880, RZ ;  /* 0x0000888031397816 */ /* 0x040fe200000000ff */
[C---:B------:R-:W-:Y:S01]  /*8560*/  IMAD R3, R38.reuse, R6, RZ ;  /* 0x0000000626037224 */ /* 0x040fe200078e02ff */
[----:B------:R-:W-:Y:S01]  /*8570*/  SHF.L.U32 R56, R49, 0x10, RZ ;  /* 0x0000001031387819 */ /* 0x000fe200000006ff */
[----:B------:R-:W-:Y:S01]  /*8580*/  IMAD R0, R39, R40, R0 ;  /* 0x0000002827007224 */ /* 0x000fe200078e0200 */
[----:B------:R-:W-:Y:S01]  /*8590*/  MOV R39, R66 ;  /* 0x0000004200277202 */ /* 0x000fe20000000f00 */
[----:B------:R-:W-:Y:S01]  /*85a0*/  IMAD R7, R38, R7, RZ ;  /* 0x0000000726077224 */ /* 0x000fe200078e02ff */
[----:B------:R-:W-:Y:S01]  /*85b0*/  SHF.L.U32 R55, R49, 0x8, RZ ;  /* 0x0000000831377819 */ /* 0x000fe200000006ff */
[-C--:B------:R-:W-:Y:S01]  /*85c0*/  IMAD R2, R41, R40.reuse, R2 ;  /* 0x0000002829027224 */ /* 0x080fe200078e0202 */
[----:B------:R-:W-:Y:S01]  /*85d0*/  SHF.R.S32.HI R41, RZ, 0x18, R48 ;  /* 0x00000018ff297819 */ /* 0x000fe20000011430 */
[-C--:B------:R-:W-:Y:S01]  /*85e0*/  IMAD R3, R42, R40.reuse, R3 ;  /* 0x000000282a037224 */ /* 0x080fe200078e0203 */
[----:B------:R-:W-:Y:S01]  /*85f0*/  SHF.L.U32 R48, R51, 0x8, RZ ;  /* 0x0000000833307819 */ /* 0x000fe200000006ff */
[----:B------:R-:W-:Y:S01]  /*8600*/  IMAD R7, R43, R40, R7 ;  /* 0x000000282b077224 */ /* 0x000fe200078e0207 */
[----:B------:R-:W-:Y:S01]  /*8610*/  SHF.L.U32 R67, R45, 0x8, RZ ;  /* 0x000000082d437819 */ /* 0x000fe200000006ff */
[C---:B------:R-:W-:Y:S01]  /*8620*/  IMAD R8, R38.reuse, R8, RZ ;  /* 0x0000000826087224 */ /* 0x040fe200078e02ff */
[----:B------:R-:W-:Y:S01]  /*8630*/  SHF.R.S32.HI R45, RZ, 0x18, R46 ;  /* 0x00000018ff2d7819 */ /* 0x000fe2000001142e */
[----:B------:R-:W-:Y:S01]  /*8640*/  IMAD R9, R38, R9, RZ ;  /* 0x0000000926097224 */ /* 0x000fe200078e02ff */
[----:B------:R-:W-:Y:S01]  /*8650*/  SHF.L.U32 R61, R46, 0x8, RZ ;  /* 0x000000082e3d7819 */ /* 0x000fe200000006ff */
[C---:B------:R-:W-:Y:S01]  /*8660*/  IMAD R10, R38.reuse, R10, RZ ;  /* 0x0000000a260a7224 */ /* 0x040fe200078e02ff */
[----:B------:R-:W-:Y:S01]  /*8670*/  SHF.R.S32.HI R46, RZ, 0x18, R47 ;  /* 0x00000018ff2e7819 */ /* 0x000fe2000001142f */
[C---:B------:R-:W-:Y:S01]  /*8680*/  IMAD R11, R38.reuse, R11, RZ ;  /* 0x0000000b260b7224 */ /* 0x040fe200078e02ff */
[----:B------:R-:W-:Y:S01]  /*8690*/  SHF.R.S32.HI R42, RZ, 0x18, R49 ;  /* 0x00000018ff2a7819 */ /* 0x000fe20000011431 */
[----:B------:R-:W-:Y:S01]  /*86a0*/  IMAD R6, R38, R15, RZ ;  /* 0x0000000f26067224 */ /* 0x000fe200078e02ff */
[----:B------:R-:W-:Y:S01]  /*86b0*/  PRMT R54, R50, 0x8880, RZ ;  /* 0x0000888032367816 */ /* 0x000fe200000000ff */
[----:B------:R-:W-:Y:S01]  /*86c0*/  IMAD R15, R38, R20, RZ ;  /* 0x00000014260f7224 */ /* 0x000fe200078e02ff */
[----:B------:R-:W-:Y:S01]  /*86d0*/  SHF.L.U32 R52, R50, 0x8, RZ ;  /* 0x0000000832347819 */ /* 0x000fe200000006ff */
[C---:B------:R-:W-:Y:S01]  /*86e0*/  IMAD R20, R38.reuse, R25, RZ ;  /* 0x0000001926147224 */ /* 0x040fe200078e02ff */
[----:B------:R-:W-:Y:S01]  /*86f0*/  SHF.R.S32.HI R43, RZ, 0x18, R50 ;  /* 0x00000018ff2b7819 */ /* 0x000fe20000011432 */
[C---:B------:R-:W-:Y:S01]  /*8700*/  IMAD R25, R38.reuse, R30, RZ ;  /* 0x0000001e26197224 */ /* 0x040fe200078e02ff */
[C---:B------:R-:W-:Y:S01]  /*8710*/  PRMT R50, R51.reuse, 0x8880, RZ ;  /* 0x0000888033327816 */ /* 0x040fe200000000ff */
[C---:B------:R-:W-:Y:S01]  /*8720*/  IMAD R30, R38.reuse, R35, RZ ;  /* 0x00000023261e7224 */ /* 0x040fe200078e02ff */
[----:B------:R-:W-:Y:S02]  /*8730*/  SHF.L.U32 R49, R51, 0x10, RZ ;  /* 0x0000001033317819 */ /* 0x000fe400000006ff */
[----:B------:R-:W-:Y:S02]  /*8740*/  SHF.R.S32.HI R47, RZ, 0x18, R51 ;  /* 0x00000018ff2f7819 */ /* 0x000fe40000011433 */
[----:B------:R-:W-:Y:S01]  /*8750*/  I2IP.S8.S32.SAT R51, R7, R3, RZ ;  /* 0x0000000307337239 */ /* 0x000fe200000014ff */
[----:B------:R-:W-:Y:S01]  /*8760*/  IMAD.MOV.U32 R3, RZ, RZ, R69 ;  /* 0x000000ffff037224 */ /* 0x000fe200078e0045 */
[----:B------:R-:W-:Y:S01]  /*8770*/  SHF.R.S32.HI R5, RZ, 0x18, R67 ;  /* 0x00000018ff057819 */ /* 0x000fe20000011443 */
[----:B------:R-:W-:Y:S01]  /*8780*/  IMAD R7, R38, R16, RZ ;  /* 0x0000001026077224 */ /* 0x000fe200078e02ff */
[----:B------:R-:W-:Y:S01]  /*8790*/  IADD3 R36, PT, PT, R36, 0x1, RZ ;  /* 0x0000000124247810 */ /* 0x000fe20007ffe0ff */
[-C--:B------:R-:W-:Y:S02]  /*87a0*/  IMAD R8, R3, R40.reuse, R8 ;  /* 0x0000002803087224 */ /* 0x080fe400078e0208 */
[-C--:B------:R-:W-:Y:S02]  /*87b0*/  IMAD R9, R4, R40.reuse, R9 ;  /* 0x0000002804097224 */ /* 0x080fe400078e0209 */
[-C--:B------:R-:W-:Y:S02]  /*87c0*/  IMAD R10, R5, R40.reuse, R10 ;  /* 0x00000028050a7224 */ /* 0x080fe400078e020a */
[----:B------:R-:W-:Y:S02]  /*87d0*/  IMAD R11, R44, R40, R11 ;  /* 0x000000282c0b7224 */ /* 0x000fe400078e020b */
[C---:B------:R-:W-:Y:S02]  /*87e0*/  IMAD R3, R38.reuse, R12, RZ ;  /* 0x0000000c26037224 */ /* 0x040fe400078e02ff */
[C---:B------:R-:W-:Y:S01]  /*87f0*/  IMAD R12, R38.reuse, R17, RZ ;  /* 0x00000011260c7224 */ /* 0x040fe200078e02ff */
[----:B------:R-:W-:Y:S01]  /*8800*/  I2IP.S8.S32.SAT R11, R11, R10, RZ ;  /* 0x0000000a0b0b7239 */ /* 0x000fe200000014ff */
[C---:B------:R-:W-:Y:S01]  /*8810*/  IMAD R17, R38.reuse, R22, RZ ;  /* 0x0000001626117224 */ /* 0x040fe200078e02ff */
[----:B------:R-:W-:Y:S01]  /*8820*/  SHF.R.S32.HI R10, RZ, 0x18, R64 ;  /* 0x00000018ff0a7819 */ /* 0x000fe20000011440 */
[C---:B------:R-:W-:Y:S02]  /*8830*/  IMAD R22, R38.reuse, R27, RZ ;  /* 0x0000001b26167224 */ /* 0x040fe400078e02ff */
[----:B------:R-:W-:Y:S01]  /*8840*/  IMAD R27, R38, R32, RZ ;  /* 0x00000020261b7224 */ /* 0x000fe200078e02ff */
[----:B------:R-:W-:Y:S01]  /*8850*/  I2IP.S8.S32.SAT R32, R2, R0, R51 ;  /* 0x0000000002207239 */ /* 0x000fe20000001433 */
[C---:B------:R-:W-:Y:S01]  /*8860*/  IMAD R4, R38.reuse, R13, RZ ;  /* 0x0000000d26047224 */ /* 0x040fe200078e02ff */
[----:B------:R-:W-:Y:S01]  /*8870*/  SHF.R.S32.HI R0, RZ, 0x18, R61 ;  /* 0x00000018ff007819 */ /* 0x000fe2000001143d */
[C---:B------:R-:W-:Y:S01]  /*8880*/  IMAD R5, R38.reuse, R14, RZ ;  /* 0x0000000e26057224 */ /* 0x040fe200078e02ff */
[----:B------:R-:W-:Y:S01]  /*8890*/  MOV R2, R60 ;  /* 0x0000003c00027202 */ /* 0x000fe20000000f00 */
[C---:B------:R-:W-:Y:S02]  /*88a0*/  IMAD R13, R38.reuse, R18, RZ ;  /* 0x00000012260d7224 */ /* 0x040fe400078e02ff */
[----:B------:R-:W-:Y:S02]  /*88b0*/  IMAD R3, R39, R40, R3 ;  /* 0x0000002827037224 */ /* 0x000fe400078e0203 */
[C---:B------:R-:W-:Y:S02]  /*88c0*/  IMAD R18, R38.reuse, R23, RZ ;  /* 0x0000001726127224 */ /* 0x040fe400078e02ff */
[----:B------:R-:W-:Y:S02]  /*88d0*/  IMAD R23, R38, R28, RZ ;  /* 0x0000001c26177224 */ /* 0x000fe400078e02ff */
[----:B------:R-:W-:Y:S02]  /*88e0*/  IMAD R4, R10, R40, R4 ;  /* 0x000000280a047224 */ /* 0x000fe400078e0204 */
[----:B------:R-:W-:Y:S01]  /*88f0*/  IMAD R28, R38, R33, RZ ;  /* 0x00000021261c7224 */ /* 0x000fe200078e02ff */
[----:B------:R-:W-:Y:S01]  /*8900*/  I2IP.S8.S32.SAT R33, R9, R8, R11 ;  /* 0x0000000809217239 */ /* 0x000fe2000000140b */
[-C--:B------:R-:W-:Y:S01]  /*8910*/  IMAD R5, R0, R40.reuse, R5 ;  /* 0x0000002800057224 */ /* 0x080fe200078e0205 */
[----:B------:R-:W-:Y:S01]  /*8920*/  SHF.R.S32.HI R8, RZ, 0x18, R59 ;  /* 0x00000018ff087819 */ /* 0x000fe2000001143b */
[-C--:B------:R-:W-:Y:S01]  /*8930*/  IMAD R6, R45, R40.reuse, R6 ;  /* 0x000000282d067224 */ /* 0x080fe200078e0206 */
[----:B------:R-:W-:Y:S01]  /*8940*/  SHF.R.S32.HI R9, RZ, 0x18, R58 ;  /* 0x00000018ff097819 */ /* 0x000fe2000001143a */
[-C--:B------:R-:W-:Y:S01]  /*8950*/  IMAD R7, R2, R40.reuse, R7 ;  /* 0x0000002802077224 */ /* 0x080fe200078e0207 */
[----:B------:R-:W-:Y:S01]  /*8960*/  MOV R0, R65 ;  /* 0x0000004100007202 */ /* 0x000fe20000000f00 */
[----:B------:R-:W-:Y:S01]  /*8970*/  IMAD R14, R38, R19, RZ ;  /* 0x00000013260e7224 */ /* 0x000fe200078e02ff */
[----:B------:R-:W-:Y:S01]  /*8980*/  I2IP.S8.S32.SAT R5, R6, R5, RZ ;  /* 0x0000000506057239 */ /* 0x000fe200000014ff */
[-C--:B------:R-:W-:Y:S01]  /*8990*/  IMAD R12, R8, R40.reuse, R12 ;  /* 0x00000028080c7224 */ /* 0x080fe200078e020c */
[----:B------:R-:W-:Y:S01]  /*89a0*/  SHF.R.S32.HI R2, RZ, 0x18, R63 ;  /* 0x00000018ff027819 */ /* 0x000fe2000001143f */
[-C--:B------:R-:W-:Y:S01]  /*89b0*/  IMAD R13, R9, R40.reuse, R13 ;  /* 0x00000028090d7224 */ /* 0x080fe200078e020d */
[----:B------:R-:W-:Y:S01]  /*89c0*/  SHF.R.S32.HI R8, RZ, 0x18, R62 ;  /* 0x00000018ff087819 */ /* 0x000fe2000001143e */
[----:B------:R-:W-:Y:S02]  /*89d0*/  IMAD R16, R38, R21, RZ ;  /* 0x0000001526107224 */ /* 0x000fe400078e02ff */
[-C--:B------:R-:W-:Y:S02]  /*89e0*/  IMAD R14, R46, R40.reuse, R14 ;  /* 0x000000282e0e7224 */ /* 0x080fe400078e020e */
[-C--:B------:R-:W-:Y:S02]  /*89f0*/  IMAD R15, R0, R40.reuse, R15 ;  /* 0x00000028000f7224 */ /* 0x080fe400078e020f */
[----:B------:R-:W-:Y:S01]  /*8a00*/  IMAD R16, R2, R40, R16 ;  /* 0x0000002802107224 */ /* 0x000fe200078e0210 */
[----:B------:R-:W-:Y:S01]  /*8a10*/  I2IP.S8.S32.SAT R13, R14, R13, RZ ;  /* 0x0000000d0e0d7239 */ /* 0x000fe200000014ff */
[C---:B------:R-:W-:Y:S01]  /*8a20*/  IMAD R19, R38.reuse, R24, RZ ;  /* 0x0000001826137224 */ /* 0x040fe200078e02ff */
[----:B------:R-:W-:Y:S01]  /*8a30*/  SHF.R.S32.HI R2, RZ, 0x18, R56 ;  /* 0x00000018ff027819 */ /* 0x000fe20000011438 */
[----:B------:R-:W-:Y:S01]  /*8a40*/  IMAD R24, R38, R29, RZ ;  /* 0x0000001d26187224 */ /* 0x000fe200078e02ff */
[----:B------:R-:W-:Y:S01]  /*8a50*/  I2IP.S8.S32.SAT R35, R12, R7, R13 ;  /* 0x000000070c237239 */ /* 0x000fe2000000140d */
[----:B------:R-:W-:Y:S02]  /*8a60*/  IMAD R17, R8, R40, R17 ;  /* 0x0000002808117224 */ /* 0x000fe400078e0211 */
[----:B------:R-:W-:Y:S02]  /*8a70*/  IMAD.MOV.U32 R0, RZ, RZ, R57 ;  /* 0x000000ffff007224 */ /* 0x000fe400078e0039 */
[----:B------:R-:W-:Y:S01]  /*8a80*/  IMAD R29, R38, R34, RZ ;  /* 0x00000022261d7224 */ /* 0x000fe200078e02ff */
[----:B------:R-:W-:Y:S01]  /*8a90*/  I2IP.S8.S32.SAT R34, R4, R3, R5 ;  /* 0x0000000304227239 */ /* 0x000fe20000001405 */
[-C--:B------:R-:W-:Y:S01]  /*8aa0*/  IMAD R18, R41, R40.reuse, R18 ;  /* 0x0000002829127224 */ /* 0x080fe200078e0212 */
[----:B------:R-:W-:Y:S01]  /*8ab0*/  SHF.R.S32.HI R3, RZ, 0x18, R55 ;  /* 0x00000018ff037819 */ /* 0x000fe20000011437 */
[----:B------:R-:W-:Y:S01]  /*8ac0*/  IMAD R19, R0, R40, R19 ;  /* 0x0000002800137224 */ /* 0x000fe200078e0213 */
[----:B------:R-:W-:Y:S01]  /*8ad0*/  MOV R0, R54 ;  /* 0x0000003600007202 */ /* 0x000fe20000000f00 */
[----:B------:R1:W-:Y:S01]  /*8ae0*/  STS.128 [R74+UR44+0x3300], R32 ;  /* 0x003300204a007988 */ /* 0x0003e20008000c2c */
        /* <DEDUP_REMOVED lines=8> */
[----:B------:R-:W-:Y:S01]  /*8b70*/  I2IP.S8.S32.SAT R16, R16, R15, R17 ;  /* 0x0000000f10107239 */ /* 0x000fe20000001411 */
[-C--:B------:R-:W-:Y:S01]  /*8b80*/  IMAD R23, R0, R40.reuse, R23 ;  /* 0x0000002800177224 */ /* 0x080fe200078e0217 */
[----:B------:R-:W-:Y:S01]  /*8b90*/  SHF.R.S32.HI R0, RZ, 0x18, R52 ;  /* 0x00000018ff007819 */ /* 0x000fe20000011434 */
[----:B------:R-:W-:Y:S01]  /*8ba0*/  IMAD R24, R2, R40, R24 ;  /* 0x0000002802187224 */ /* 0x000fe200078e0218 */
[----:B------:R-:W-:Y:S01]  /*8bb0*/  MOV R2, R50 ;  /* 0x0000003200027202 */ /* 0x000fe20000000f00 */
[----:B------:R-:W-:Y:S01]  /*8bc0*/  IMAD R26, R38, R31, RZ ;  /* 0x0000001f261a7224 */ /* 0x000fe200078e02ff */
[----:B------:R-:W-:Y:S01]  /*8bd0*/  I2IP.S8.S32.SAT R17, R22, R21, RZ ;  /* 0x0000001516117239 */ /* 0x000fe200000014ff */
[-C--:B------:R-:W-:Y:S02]  /*8be0*/  IMAD R25, R0, R40.reuse, R25 ;  /* 0x0000002800197224 */ /* 0x080fe400078e0219 */
[-C--:B------:R-:W-:Y:S01]  /*8bf0*/  IMAD R26, R43, R40.reuse, R26 ;  /* 0x000000282b1a7224 */ /* 0x080fe200078e021a */
[----:B------:R-:W-:Y:S01]  /*8c00*/  I2IP.S8.S32.SAT R17, R20, R19, R17 ;  /* 0x0000001314117239 */ /* 0x000fe20000001411 */
[-C--:B------:R-:W-:Y:S02]  /*8c10*/  IMAD R27, R2, R40.reuse, R27 ;  /* 0x00000028021b7224 */ /* 0x080fe400078e021b */
[-C--:B------:R-:W-:Y:S01]  /*8c20*/  IMAD R28, R3, R40.reuse, R28 ;  /* 0x00000028031c7224 */ /* 0x080fe200078e021c */
[----:B------:R-:W-:Y:S01]  /*8c30*/  I2IP.S8.S32.SAT R18, R26, R25, RZ ;  /* 0x000000191a127239 */ /* 0x000fe200000014ff */
[-C--:B------:R-:W-:Y:S02]  /*8c40*/  IMAD R29, R4, R40.reuse, R29 ;  /* 0x00000028041d7224 */ /* 0x080fe400078e021d */
[----:B------:R-:W-:Y:S01]  /*8c50*/  IMAD R30, R47, R40, R30 ;  /* 0x000000282f1e7224 */ /* 0x000fe200078e021e */
[----:B------:R-:W-:Y:S04]  /*8c60*/  I2IP.S8.S32.SAT R18, R24, R23, R18 ;  /* 0x0000001718127239 */ /* 0x000fe80000001412 */
[----:B------:R-:W-:Y:S04]  /*8c70*/  I2IP.S8.S32.SAT R29, R30, R29, RZ ;  /* 0x0000001d1e1d7239 */ /* 0x000fe800000014ff */
[----:B------:R-:W-:Y:S05]  /*8c80*/  I2IP.S8.S32.SAT R19, R28, R27, R29 ;  /* 0x0000001b1c137239 */ /* 0x000fea000000141d */
        /* <DEDUP_REMOVED lines=10> */
[----:B------:R-:W-:Y:S02]  /*8d30*/  UIADD3 UR13, UPT, UPT, UR49, 0x20, URZ ;  /* 0x00000020310d7890 */ /* 0x000fe4000fffe0ff */
[----:B------:R-:W-:Y:S01]  /*8d40*/  UIADD3 UR12, UPT, UPT, UR44, 0x3300, URZ ;  /* 0x000033002c0c7890 */ /* 0x000fe2000fffe0ff */
[----:B------:R-:W-:Y:S01]  /*8d50*/  UMOV UR14, UR50 ;  /* 0x00000032000e7c82 */ /* 0x000fe20008000000 */
[----:B------:R-:W-:Y:S01]  /*8d60*/  UMOV UR15, UR36 ;  /* 0x00000024000f7c82 */ /* 0x000fe20008000000 */
[----:B------:R-:W-:Y:S02]  /*8d70*/  UIADD3 UR9, UPT, UPT, UR49, 0x60, URZ ;  /* 0x0000006031097890 */ /* 0x000fe4000fffe0ff */
[----:B------:R-:W-:Y:S01]  /*8d80*/  UIADD3 UR8, UPT, UPT, UR44, 0x3b00, URZ ;  /* 0x00003b002c087890 */ /* 0x000fe2000fffe0ff */
[----:B------:R-:W-:Y:S01]  /*8d90*/  UMOV UR10, UR50 ;  /* 0x00000032000a7c82 */ /* 0x000fe20008000000 */
[----:B------:R-:W-:Y:S01]  /*8da0*/  UMOV UR11, UR36 ;  /* 0x00000024000b7c82 */ /* 0x000fe20008000000 */
[----:B--2---:R-:W-:Y:S04]  /*8db0*/  UIADD3 UR4, UP0, UPT, UR6, 0x680, URZ ;  /* 0x0000068006047890 */ /* 0x004fe8000ff1e0ff */
[----:B------:R-:W-:Y:S09]  /*8dc0*/  UIADD3.X UR5, UPT, UPT, URZ, UR7, URZ, UP0, !UPT ;  /* 0x00000007ff057290 */ /* 0x000ff200087fe4ff */
[----:B------:R2:W-:Y:S01]  /*8dd0*/  UTMASTG.3D [UR12], [UR4] ;  /* 0x0000000c040073b5 */ /* 0x0005e20008010000 */
[----:B------:R2:W-:Y:S01]  /*8de0*/  UTMASTG.3D [UR8], [UR4] ;  /* 0x00000008040073b5 */ /* 0x0005e20008010000 */
[----:B------:R0:W-:Y:S01]  /*8df0*/  UTMACMDFLUSH ;  /* 0x00000000000079b7 */ /* 0x0001e20000000000 */
[----:B--2---:R-:W-:Y:S04]  /*8e00*/  DEPBAR.LE SB0, 0x1 ;  /* 0x000080400000791a */ /* 0x004fe80000000000 */
.L_x_144:
[----:B------:R-:W-:Y:S05]  /*8e10*/  BSYNC.RECONVERGENT B0 ;  /* 0x0000000000007941 */ /* 0x000fea0003800200 */
.L_x_143:
[----:B------:R-:W-:Y:S01]  /*8e20*/  R2UR UR4, R78 ;  /* 0x000000004e0472ca */ /* 0x000fe200000e0000 */
[----:B------:R-:W-:Y:S01]  /*8e30*/  BAR.SYNC.DEFER_BLOCKING 0x1, 0x80 ;  /* 0x0042000000007b1d */ /* 0x000fe20000010000 */
[----:B------:R-:W-:Y:S01]  /*8e40*/  ISETP.NE.AND P0, PT, R81, 0x2, PT ;  /* 0x000000025100780c */ /* 0x000fe20003f05270 */
[----:B------:R-:W-:Y:S01]  /*8e50*/  UISETP.NE.AND UP0, UPT, UR45, URZ, UPT ;  /* 0x000000ff2d00728c */ /* 0x000fe2000bf05270 */
[----:B------:R-:W-:Y:S01]  /*8e60*/  ISETP.NE.AND P1, PT, R36, 0x4, PT ;  /* 0x000000042400780c */ /* 0x000fe20003f25270 */
[----:B------:R-:W-:Y:S01]  /*8e70*/  UIADD3 UR31, UPT, UPT, UR38, UR63, URZ ;  /* 0x0000003f261f7290 */ /* 0x000fe2000fffe0ff */
[----:B------:R-:W-:Y:S02]  /*8e80*/  SEL R2, RZ, 0x1, P0 ;  /* 0x00000001ff027807 */ /* 0x000fe40000000000 */
[----:B------:R-:W-:Y:S02]  /*8e90*/  SEL R0, RZ, 0x1, P1 ;  /* 0x00000001ff007807 */ /* 0x000fe40000800000 */
[----:B------:R-:W-:Y:S02]  /*8ea0*/  LOP3.LUT R84, R84, R2, RZ, 0x3c, !PT ;  /* 0x0000000254547212 */ /* 0x000fe400078e3cff */
[----:B------:R-:W-:Y:S01]  /*8eb0*/  LOP3.LUT R85, R85, R0, RZ, 0x3c, !PT ;  /* 0x0000000055557212 */ /* 0x000fe200078e3cff */
[----:B------:R-:W-:Y:S01]  /*8ec0*/  UIADD3 UR30, UPT, UPT, UR37, UR4, URZ ;  /* 0x00000004251e7290 */ /* 0x000fe2000fffe0ff */
[----:B------:R-:W-:Y:S02]  /*8ed0*/  SEL R81, R81, RZ, P0 ;  /* 0x000000ff51517207 */ /* 0x000fe40000000000 */
[----:B------:R-:W-:Y:S01]  /*8ee0*/  SEL R36, R36, RZ, P1 ;  /* 0x000000ff24247207 */ /* 0x000fe20000800000 */
[----:B------:R-:W-:Y:S01]  /*8ef0*/  UMOV UR36, UR59 ;  /* 0x0000003b00247c82 */ /* 0x000fe20008000000 */
[----:B------:R-:W-:Y:S07]  /*8f00*/  BRA.U UP0, `(.L_x_145) ;  /* 0xffffffd5005c7547 */ /* 0x000fee000b83ffff */
[----:B------:R-:W-:Y:S05]  /*8f10*/  EXIT ;  /* 0x000000000000794d */ /* 0x000fea0003800000 */
.L_x_25:
[----:B--2---:R2:W3:Y:S02]  /*8f20*/  SYNCS.PHASECHK.TRANS64.TRYWAIT P0, [R0+URZ+0x240], R2 ;  /* 0x00024002000075a7 */ /* 0x0044e400080011ff */
[----:B---3--:R-:W-:Y:S05]  /*8f30*/  @!P0 NANOSLEEP.SYNCS 0x989680 ;  /* 0x009896800000895d */ /* 0x008fea0003900000 */
[----:B------:R-:W3:Y:S02]  /*8f40*/  @!P0 SYNCS.PHASECHK.TRANS64 P0, [R0+URZ+0x240], R2 ;  /* 0x00024002000085a7 */ /* 0x000ee400080010ff */
[----:B---3--:R-:W-:Y:S05]  /*8f50*/  @!P0 BRA `(.L_x_25) ;  /* 0xfffffffc00f08947 */ /* 0x008fea000383ffff */
[----:B------:R-:W-:Y:S05]  /*8f60*/  BRA `(.L_x_146) ;  /* 0xffffff8c00747947 */ /* 0x000fea000383ffff */
.L_x_28:
[----:B-1----:R-:W-:-:S07]  /*8f70*/  MOV R0, UR33 ;  /* 0x0000002100007c02 */ /* 0x002fce0008000f00 */
.L_x_147:
[----:B-1----:R1:W2:Y:S02]  /*8f80*/  SYNCS.PHASECHK.TRANS64.TRYWAIT P0, [R0+URZ+0xd0], R3 ;  /* 0x0000d003000075a7 */ /* 0x0022a400080011ff */
[----:B--2---:R-:W-:Y:S05]  /*8f90*/  @!P0 NANOSLEEP.SYNCS 0x989680 ;  /* 0x009896800000895d */ /* 0x004fea0003900000 */
[----:B------:R-:W2:Y:S02]  /*8fa0*/  @!P0 SYNCS.PHASECHK.TRANS64 P0, [R0+URZ+0xd0], R3 ;  /* 0x0000d003000085a7 */ /* 0x000ea400080010ff */
[----:B--2---:R-:W-:Y:S05]  /*8fb0*/  @!P0 BRA `(.L_x_147) ;  /* 0xfffffffc00f08947 */ /* 0x004fea000383ffff */
[----:B------:R-:W-:Y:S05]  /*8fc0*/  BRA `(.L_x_27) ;  /* 0xffffff8c00c87947 */ /* 0x000fea000383ffff */
.L_x_35:
[----:B-1----:R-:W-:-:S07]  /*8fd0*/  MOV R0, UR17 ;  /* 0x0000001100007c02 */ /* 0x002fce0008000f00 */
.L_x_148:
[----:B-1----:R1:W2:Y:S02]  /*8fe0*/  SYNCS.PHASECHK.TRANS64.TRYWAIT P0, [R0+URZ+0xd0], R3 ;  /* 0x0000d003000075a7 */ /* 0x0022a400080011ff */
[----:B--2---:R-:W-:Y:S05]  /*8ff0*/  @!P0 NANOSLEEP.SYNCS 0x989680 ;  /* 0x009896800000895d */ /* 0x004fea0003900000 */
[----:B------:R-:W2:Y:S02]  /*9000*/  @!P0 SYNCS.PHASECHK.TRANS64 P0, [R0+URZ+0xd0], R3 ;  /* 0x0000d003000085a7 */ /* 0x000ea400080010ff */
[----:B--2---:R-:W-:Y:S05]  /*9010*/  @!P0 BRA `(.L_x_148) ;  /* 0xfffffffc00f08947 */ /* 0x004fea000383ffff */
[----:B------:R-:W-:Y:S05]  /*9020*/  BRA `(.L_x_34) ;  /* 0xffffff9000887947 */ /* 0x000fea000383ffff */
.L_x_40:
[----:B-1----:R1:W2:Y:S02]  /*9030*/  SYNCS.PHASECHK.TRANS64.TRYWAIT P0, [R3+URZ+0x1d0], R0 ;  /* 0x0001d000030075a7 */ /* 0x0022a400080011ff */
[----:B--2---:R-:W-:Y:S05]  /*9040*/  @!P0 NANOSLEEP.SYNCS 0x989680 ;  /* 0x009896800000895d */ /* 0x004fea0003900000 */
[----:B------:R-:W2:Y:S02]  /*9050*/  @!P0 SYNCS.PHASECHK.TRANS64 P0, [R3+URZ+0x1d0], R0 ;  /* 0x0001d000030085a7 */ /* 0x000ea400080010ff */
[----:B--2---:R-:W-:Y:S05]  /*9060*/  @!P0 BRA `(.L_x_40) ;  /* 0xfffffffc00f08947 */ /* 0x004fea000383ffff */
[----:B------:R-:W-:Y:S05]  /*9070*/  BRA `(.L_x_149) ;  /* 0xffffff9400307947 */ /* 0x000fea000383ffff */
.L_x_44:
[----:B------:R-:W-:-:S07]  /*9080*/  MOV R0, UR4 ;  /* 0x0000000400007c02 */ /* 0x000fce0008000f00 */
.L_x_150:
[----:B-1----:R1:W2:Y:S02]  /*9090*/  SYNCS.PHASECHK.TRANS64.TRYWAIT P0, [R0+URZ], R2 ;  /* 0x00000002000075a7 */ /* 0x0022a400080011ff */
[----:B--2---:R-:W-:Y:S05]  /*90a0*/  @!P0 NANOSLEEP.SYNCS 0x989680 ;  /* 0x009896800000895d */ /* 0x004fea0003900000 */
[----:B------:R-:W2:Y:S02]  /*90b0*/  @!P0 SYNCS.PHASECHK.TRANS64 P0, [R0+URZ], R2 ;  /* 0x00000002000085a7 */ /* 0x000ea400080010ff */
[----:B--2---:R-:W-:Y:S05]  /*90c0*/  @!P0 BRA `(.L_x_150) ;  /* 0xfffffffc00f08947 */ /* 0x004fea000383ffff */
[----:B------:R-:W-:Y:S05]  /*90d0*/  BRA `(.L_x_151) ;  /* 0xffffff9800d87947 */ /* 0x000fea000383ffff */
.L_x_45:
[----:B------:R-:W-:-:S07]  /*90e0*/  MOV R0, UR5 ;  /* 0x0000000500007c02 */ /* 0x000fce0008000f00 */
.L_x_152:
[----:B-1----:R1:W2:Y:S02]  /*90f0*/  SYNCS.PHASECHK.TRANS64.TRYWAIT P0, [R0+URZ], R3 ;  /* 0x00000003000075a7 */ /* 0x0022a400080011ff */
[----:B--2---:R-:W-:Y:S05]  /*9100*/  @!P0 NANOSLEEP.SYNCS 0x989680 ;  /* 0x009896800000895d */ /* 0x004fea0003900000 */
[----:B------:R-:W2:Y:S02]  /*9110*/  @!P0 SYNCS.PHASECHK.TRANS64 P0, [R0+URZ], R3 ;  /* 0x00000003000085a7 */ /* 0x000ea400080010ff */
[----:B--2---:R-:W-:Y:S05]  /*9120*/  @!P0 BRA `(.L_x_152) ;  /* 0xfffffffc00f08947 */ /* 0x004fea000383ffff */
[----:B------:R-:W-:Y:S05]  /*9130*/  BRA `(.L_x_153) ;  /* 0xffffff9800e47947 */ /* 0x000fea000383ffff */
.L_x_46:
[----:B------:R-:W-:-:S07]  /*9140*/  MOV R0, UR5 ;  /* 0x0000000500007c02 */ /* 0x000fce0008000f00 */
.L_x_154:
[----:B-1----:R1:W2:Y:S02]  /*9150*/  SYNCS.PHASECHK.TRANS64.TRYWAIT P0, [R0+URZ], R3 ;  /* 0x00000003000075a7 */ /* 0x0022a400080011ff */
[----:B--2---:R-:W-:Y:S05]  /*9160*/  @!P0 NANOSLEEP.SYNCS 0x989680 ;  /* 0x009896800000895d */ /* 0x004fea0003900000 */
[----:B------:R-:W2:Y:S02]  /*9170*/  @!P0 SYNCS.PHASECHK.TRANS64 P0, [R0+URZ], R3 ;  /* 0x00000003000085a7 */ /* 0x000ea400080010ff */
[----:B--2---:R-:W-:Y:S05]  /*9180*/  @!P0 BRA `(.L_x_154) ;  /* 0xfffffffc00f08947 */ /* 0x004fea000383ffff */
[----:B------:R-:W-:Y:S05]  /*9190*/  BRA `(.L_x_155) ;  /* 0xffffff9800f07947 */ /* 0x000fea000383ffff */
.L_x_47:
[----:B------:R-:W-:-:S07]  /*91a0*/  MOV R0, UR5 ;  /* 0x0000000500007c02 */ /* 0x000fce0008000f00 */
.L_x_156:
[----:B-1----:R1:W2:Y:S02]  /*91b0*/  SYNCS.PHASECHK.TRANS64.TRYWAIT P0, [R0+URZ], R3 ;  /* 0x00000003000075a7 */ /* 0x0022a400080011ff */
[----:B--2---:R-:W-:Y:S05]  /*91c0*/  @!P0 NANOSLEEP.SYNCS 0x989680 ;  /* 0x009896800000895d */ /* 0x004fea0003900000 */
[----:B------:R-:W2:Y:S02]  /*91d0*/  @!P0 SYNCS.PHASECHK.TRANS64 P0, [R0+URZ], R3 ;  /* 0x00000003000085a7 */ /* 0x000ea400080010ff */
[----:B--2---:R-:W-:Y:S05]  /*91e0*/  @!P0 BRA `(.L_x_156) ;  /* 0xfffffffc00f08947 */ /* 0x004fea000383ffff */
[----:B------:R-:W-:Y:S05]  /*91f0*/  BRA `(.L_x_157) ;  /* 0xffffff9800fc7947 */ /* 0x000fea000383ffff */
.L_x_48:
[----:B------:R-:W-:-:S07]  /*9200*/  MOV R0, UR5 ;  /* 0x0000000500007c02 */ /* 0x000fce0008000f00 */
.L_x_158:
[----:B-1----:R1:W2:Y:S02]  /*9210*/  SYNCS.PHASECHK.TRANS64.TRYWAIT P0, [R0+URZ], R3 ;  /* 0x00000003000075a7 */ /* 0x0022a400080011ff */
[----:B--2---:R-:W-:Y:S05]  /*9220*/  @!P0 NANOSLEEP.SYNCS 0x989680 ;  /* 0x009896800000895d */ /* 0x004fea0003900000 */
[----:B------:R-:W2:Y:S02]  /*9230*/  @!P0 SYNCS.PHASECHK.TRANS64 P0, [R0+URZ], R3 ;  /* 0x00000003000085a7 */ /* 0x000ea400080010ff */
[----:B--2---:R-:W-:Y:S05]  /*9240*/  @!P0 BRA `(.L_x_158) ;  /* 0xfffffffc00f08947 */ /* 0x004fea000383ffff */
[----:B------:R-:W-:Y:S05]  /*9250*/  BRA `(.L_x_159) ;  /* 0xffffff9c00087947 */ /* 0x000fea000383ffff */
.L_x_49:
[----:B------:R-:W-:-:S07]  /*9260*/  MOV R0, UR5 ;  /* 0x0000000500007c02 */ /* 0x000fce0008000f00 */
.L_x_160:
[----:B-1----:R1:W2:Y:S02]  /*9270*/  SYNCS.PHASECHK.TRANS64.TRYWAIT P0, [R0+URZ], R3 ;  /* 0x00000003000075a7 */ /* 0x0022a400080011ff */
[----:B--2---:R-:W-:Y:S05]  /*9280*/  @!P0 NANOSLEEP.SYNCS 0x989680 ;  /* 0x009896800000895d */ /* 0x004fea0003900000 */
[----:B------:R-:W2:Y:S02]  /*9290*/  @!P0 SYNCS.PHASECHK.TRANS64 P0, [R0+URZ], R3 ;  /* 0x00000003000085a7 */ /* 0x000ea400080010ff */
[----:B--2---:R-:W-:Y:S05]  /*92a0*/  @!P0 BRA `(.L_x_160) ;  /* 0xfffffffc00f08947 */ /* 0x004fea000383ffff */
[----:B------:R-:W-:Y:S05]  /*92b0*/  BRA `(.L_x_161) ;  /* 0xffffff9c00147947 */ /* 0x000fea000383ffff */
.L_x_50:
[----:B------:R-:W-:-:S07]  /*92c0*/  MOV R0, UR5 ;  /* 0x0000000500007c02 */ /* 0x000fce0008000f00 */
.L_x_162:
[----:B-1----:R1:W2:Y:S02]  /*92d0*/  SYNCS.PHASECHK.TRANS64.TRYWAIT P0, [R0+URZ], R3 ;  /* 0x00000003000075a7 */ /* 0x0022a400080011ff */
[----:B--2---:R-:W-:Y:S05]  /*92e0*/  @!P0 NANOSLEEP.SYNCS 0x989680 ;  /* 0x009896800000895d */ /* 0x004fea0003900000 */
[----:B------:R-:W2:Y:S02]  /*92f0*/  @!P0 SYNCS.PHASECHK.TRANS64 P0, [R0+URZ], R3 ;  /* 0x00000003000085a7 */ /* 0x000ea400080010ff */
[----:B--2---:R-:W-:Y:S05]  /*9300*/  @!P0 BRA `(.L_x_162) ;  /* 0xfffffffc00f08947 */ /* 0x004fea000383ffff */
[----:B------:R-:W-:Y:S05]  /*9310*/  BRA `(.L_x_163) ;  /* 0xffffff9c00207947 */ /* 0x000fea000383ffff */
.L_x_51:
[----:B------:R-:W-:-:S07]  /*9320*/  MOV R0, UR5 ;  /* 0x0000000500007c02 */ /* 0x000fce0008000f00 */
.L_x_164:
[----:B-1----:R1:W2:Y:S02]  /*9330*/  SYNCS.PHASECHK.TRANS64.TRYWAIT P0, [R0+URZ], R3 ;  /* 0x00000003000075a7 */ /* 0x0022a400080011ff */
[----:B--2---:R-:W-:Y:S05]  /*9340*/  @!P0 NANOSLEEP.SYNCS 0x989680 ;  /* 0x009896800000895d */ /* 0x004fea0003900000 */
[----:B------:R-:W2:Y:S02]  /*9350*/  @!P0 SYNCS.PHASECHK.TRANS64 P0, [R0+URZ], R3 ;  /* 0x00000003000085a7 */ /* 0x000ea400080010ff */
[----:B--2---:R-:W-:Y:S05]  /*9360*/  @!P0 BRA `(.L_x_164) ;  /* 0xfffffffc00f08947 */ /* 0x004fea000383ffff */
[----:B------:R-:W-:Y:S05]  /*9370*/  BRA `(.L_x_165) ;  /* 0xffffff9c002c7947 */ /* 0x000fea000383ffff */
.L_x_52:
[----:B------:R-:W-:-:S07]  /*9380*/  MOV R0, UR5 ;  /* 0x0000000500007c02 */ /* 0x000fce0008000f00 */
.L_x_166:
[----:B-1----:R1:W2:Y:S02]  /*9390*/  SYNCS.PHASECHK.TRANS64.TRYWAIT P0, [R0+URZ], R3 ;  /* 0x00000003000075a7 */ /* 0x0022a400080011ff */
[----:B--2---:R-:W-:Y:S05]  /*93a0*/  @!P0 NANOSLEEP.SYNCS 0x989680 ;  /* 0x009896800000895d */ /* 0x004fea0003900000 */
[----:B------:R-:W2:Y:S02]  /*93b0*/  @!P0 SYNCS.PHASECHK.TRANS64 P0, [R0+URZ], R3 ;  /* 0x00000003000085a7 */ /* 0x000ea400080010ff */
[----:B--2---:R-:W-:Y:S05]  /*93c0*/  @!P0 BRA `(.L_x_166) ;  /* 0xfffffffc00f08947 */ /* 0x004fea000383ffff */
[----:B------:R-:W-:Y:S05]  /*93d0*/  BRA `(.L_x_167) ;  /* 0xffffff9c00387947 */ /* 0x000fea000383ffff */
.L_x_53:
[----:B------:R-:W-:-:S07]  /*93e0*/  MOV R0, UR5 ;  /* 0x0000000500007c02 */ /* 0x000fce0008000f00 */
.L_x_168:
[----:B-1----:R1:W2:Y:S02]  /*93f0*/  SYNCS.PHASECHK.TRANS64.TRYWAIT P0, [R0+URZ], R3 ;  /* 0x00000003000075a7 */ /* 0x0022a400080011ff */
[----:B--2---:R-:W-:Y:S05]  /*9400*/  @!P0 NANOSLEEP.SYNCS 0x989680 ;  /* 0x009896800000895d */ /* 0x004fea0003900000 */
[----:B------:R-:W2:Y:S02]  /*9410*/  @!P0 SYNCS.PHASECHK.TRANS64 P0, [R0+URZ], R3 ;  /* 0x00000003000085a7 */ /* 0x000ea400080010ff */
[----:B--2---:R-:W-:Y:S05]  /*9420*/  @!P0 BRA `(.L_x_168) ;  /* 0xfffffffc00f08947 */ /* 0x004fea000383ffff */
[----:B------:R-:W-:Y:S05]  /*9430*/  BRA `(.L_x_169) ;  /* 0xffffff9c00447947 */ /* 0x000fea000383ffff */
.L_x_54:
[----:B------:R-:W-:-:S07]  /*9440*/  MOV R0, UR5 ;  /* 0x0000000500007c02 */ /* 0x000fce0008000f00 */
.L_x_170:
[----:B-1----:R1:W2:Y:S02]  /*9450*/  SYNCS.PHASECHK.TRANS64.TRYWAIT P0, [R0+URZ], R3 ;  /* 0x00000003000075a7 */ /* 0x0022a400080011ff */
[----:B--2---:R-:W-:Y:S05]  /*9460*/  @!P0 NANOSLEEP.SYNCS 0x989680 ;  /* 0x009896800000895d */ /* 0x004fea0003900000 */
[----:B------:R-:W2:Y:S02]  /*9470*/  @!P0 SYNCS.PHASECHK.TRANS64 P0, [R0+URZ], R3 ;  /* 0x00000003000085a7 */ /* 0x000ea400080010ff */
[----:B--2---:R-:W-:Y:S05]  /*9480*/  @!P0 BRA `(.L_x_170) ;  /* 0xfffffffc00f08947 */ /* 0x004fea000383ffff */
[----:B------:R-:W-:Y:S05]  /*9490*/  BRA `(.L_x_171) ;  /* 0xffffff9c00507947 */ /* 0x000fea000383ffff */
.L_x_55:
[----:B------:R-:W-:-:S07]  /*94a0*/  MOV R0, UR5 ;  /* 0x0000000500007c02 */ /* 0x000fce0008000f00 */
.L_x_172:
[----:B-1----:R1:W2:Y:S02]  /*94b0*/  SYNCS.PHASECHK.TRANS64.TRYWAIT P0, [R0+URZ], R3 ;  /* 0x00000003000075a7 */ /* 0x0022a400080011ff */
[----:B--2---:R-:W-:Y:S05]  /*94c0*/  @!P0 NANOSLEEP.SYNCS 0x989680 ;  /* 0x009896800000895d */ /* 0x004fea0003900000 */
[----:B------:R-:W2:Y:S02]  /*94d0*/  @!P0 SYNCS.PHASECHK.TRANS64 P0, [R0+URZ], R3 ;  /* 0x00000003000085a7 */ /* 0x000ea400080010ff */
[----:B--2---:R-:W-:Y:S05]  /*94e0*/  @!P0 BRA `(.L_x_172) ;  /* 0xfffffffc00f08947 */ /* 0x004fea000383ffff */
[----:B------:R-:W-:Y:S05]  /*94f0*/  BRA `(.L_x_173) ;  /* 0xffffff9c005c7947 */ /* 0x000fea000383ffff */
.L_x_56:
[----:B------:R-:W-:-:S07]  /*9500*/  MOV R0, UR5 ;  /* 0x0000000500007c02 */ /* 0x000fce0008000f00 */
.L_x_174:
[----:B-1----:R1:W2:Y:S02]  /*9510*/  SYNCS.PHASECHK.TRANS64.TRYWAIT P0, [R0+URZ], R3 ;  /* 0x00000003000075a7 */ /* 0x0022a400080011ff */
[----:B--2---:R-:W-:Y:S05]  /*9520*/  @!P0 NANOSLEEP.SYNCS 0x989680 ;  /* 0x009896800000895d */ /* 0x004fea0003900000 */
[----:B------:R-:W2:Y:S02]  /*9530*/  @!P0 SYNCS.PHASECHK.TRANS64 P0, [R0+URZ], R3 ;  /* 0x00000003000085a7 */ /* 0x000ea400080010ff */
[----:B--2---:R-:W-:Y:S05]  /*9540*/  @!P0 BRA `(.L_x_174) ;  /* 0xfffffffc00f08947 */ /* 0x004fea000383ffff */
[----:B------:R-:W-:Y:S05]  /*9550*/  BRA `(.L_x_175) ;  /* 0xffffff9c00687947 */ /* 0x000fea000383ffff */
.L_x_57:
[----:B------:R-:W-:-:S07]  /*9560*/  MOV R0, UR5 ;  /* 0x0000000500007c02 */ /* 0x000fce0008000f00 */
.L_x_176:
[----:B-1----:R1:W2:Y:S02]  /*9570*/  SYNCS.PHASECHK.TRANS64.TRYWAIT P0, [R0+URZ], R3 ;  /* 0x00000003000075a7 */ /* 0x0022a400080011ff */
[----:B--2---:R-:W-:Y:S05]  /*9580*/  @!P0 NANOSLEEP.SYNCS 0x989680 ;  /* 0x009896800000895d */ /* 0x004fea0003900000 */
[----:B------:R-:W2:Y:S02]  /*9590*/  @!P0 SYNCS.PHASECHK.TRANS64 P0, [R0+URZ], R3 ;  /* 0x00000003000085a7 */ /* 0x000ea400080010ff */
[----:B--2---:R-:W-:Y:S05]  /*95a0*/  @!P0 BRA `(.L_x_176) ;  /* 0xfffffffc00f08947 */ /* 0x004fea000383ffff */
[----:B------:R-:W-:Y:S05]  /*95b0*/  BRA `(.L_x_177) ;  /* 0xffffff9c00747947 */ /* 0x000fea000383ffff */
.L_x_58:
[----:B------:R-:W-:-:S07]  /*95c0*/  MOV R0, UR5 ;  /* 0x0000000500007c02 */ /* 0x000fce0008000f00 */
.L_x_178:
[----:B-1----:R1:W2:Y:S02]  /*95d0*/  SYNCS.PHASECHK.TRANS64.TRYWAIT P0, [R0+URZ], R3 ;  /* 0x00000003000075a7 */ /* 0x0022a400080011ff */
[----:B--2---:R-:W-:Y:S05]  /*95e0*/  @!P0 NANOSLEEP.SYNCS 0x989680 ;  /* 0x009896800000895d */ /* 0x004fea0003900000 */
[----:B------:R-:W2:Y:S02]  /*95f0*/  @!P0 SYNCS.PHASECHK.TRANS64 P0, [R0+URZ], R3 ;  /* 0x00000003000085a7 */ /* 0x000ea400080010ff */
[----:B--2---:R-:W-:Y:S05]  /*9600*/  @!P0 BRA `(.L_x_178) ;  /* 0xfffffffc00f08947 */ /* 0x004fea000383ffff */
[----:B------:R-:W-:Y:S05]  /*9610*/  BRA `(.L_x_179) ;  /* 0xffffff9c00807947 */ /* 0x000fea000383ffff */
.L_x_59:
[----:B------:R-:W-:-:S07]  /*9620*/  MOV R0, UR5 ;  /* 0x0000000500007c02 */ /* 0x000fce0008000f00 */
.L_x_180:
[----:B-1----:R1:W2:Y:S02]  /*9630*/  SYNCS.PHASECHK.TRANS64.TRYWAIT P0, [R0+URZ], R3 ;  /* 0x00000003000075a7 */ /* 0x0022a400080011ff */
[----:B--2---:R-:W-:Y:S05]  /*9640*/  @!P0 NANOSLEEP.SYNCS 0x989680 ;  /* 0x009896800000895d */ /* 0x004fea0003900000 */
[----:B------:R-:W2:Y:S02]  /*9650*/  @!P0 SYNCS.PHASECHK.TRANS64 P0, [R0+URZ], R3 ;  /* 0x00000003000085a7 */ /* 0x000ea400080010ff */
[----:B--2---:R-:W-:Y:S05]  /*9660*/  @!P0 BRA `(.L_x_180) ;  /* 0xfffffffc00f08947 */ /* 0x004fea000383ffff */
[----:B------:R-:W-:Y:S05]  /*9670*/  BRA `(.L_x_181) ;  /* 0xffffff9c008c7947 */ /* 0x000fea000383ffff */
.L_x_60:
[----:B------:R-:W-:-:S07]  /*9680*/  MOV R0, UR5 ;  /* 0x0000000500007c02 */ /* 0x000fce0008000f00 */
.L_x_182:
[----:B-1----:R1:W2:Y:S02]  /*9690*/  SYNCS.PHASECHK.TRANS64.TRYWAIT P0, [R0+URZ], R3 ;  /* 0x00000003000075a7 */ /* 0x0022a400080011ff */
[----:B--2---:R-:W-:Y:S05]  /*96a0*/  @!P0 NANOSLEEP.SYNCS 0x989680 ;  /* 0x009896800000895d */ /* 0x004fea0003900000 */
[----:B------:R-:W2:Y:S02]  /*96b0*/  @!P0 SYNCS.PHASECHK.TRANS64 P0, [R0+URZ], R3 ;  /* 0x00000003000085a7 */ /* 0x000ea400080010ff */
[----:B--2---:R-:W-:Y:S05]  /*96c0*/  @!P0 BRA `(.L_x_182) ;  /* 0xfffffffc00f08947 */ /* 0x004fea000383ffff */
[----:B------:R-:W-:Y:S05]  /*96d0*/  BRA `(.L_x_183) ;  /* 0xffffff9c00987947 */ /* 0x000fea000383ffff */
.L_x_61:
[----:B------:R-:W-:-:S07]  /*96e0*/  MOV R0, UR5 ;  /* 0x0000000500007c02 */ /* 0x000fce0008000f00 */
.L_x_184:
[----:B-1----:R1:W2:Y:S02]  /*96f0*/  SYNCS.PHASECHK.TRANS64.TRYWAIT P0, [R0+URZ], R3 ;  /* 0x00000003000075a7 */ /* 0x0022a400080011ff */
[----:B--2---:R-:W-:Y:S05]  /*9700*/  @!P0 NANOSLEEP.SYNCS 0x989680 ;  /* 0x009896800000895d */ /* 0x004fea0003900000 */
[----:B------:R-:W2:Y:S02]  /*9710*/  @!P0 SYNCS.PHASECHK.TRANS64 P0, [R0+URZ], R3 ;  /* 0x00000003000085a7 */ /* 0x000ea400080010ff */
[----:B--2---:R-:W-:Y:S05]  /*9720*/  @!P0 BRA `(.L_x_184) ;  /* 0xfffffffc00f08947 */ /* 0x004fea000383ffff */
[----:B------:R-:W-:Y:S05]  /*9730*/  BRA `(.L_x_185) ;  /* 0xffffff9c00a47947 */ /* 0x000fea000383ffff */
.L_x_62:
[----:B------:R-:W-:-:S07]  /*9740*/  MOV R0, UR5 ;  /* 0x0000000500007c02 */ /* 0x000fce0008000f00 */
.L_x_186:
[----:B-1----:R1:W2:Y:S02]  /*9750*/  SYNCS.PHASECHK.TRANS64.TRYWAIT P0, [R0+URZ], R3 ;  /* 0x00000003000075a7 */ /* 0x0022a400080011ff */
[----:B--2---:R-:W-:Y:S05]  /*9760*/  @!P0 NANOSLEEP.SYNCS 0x989680 ;  /* 0x009896800000895d */ /* 0x004fea0003900000 */
[----:B------:R-:W2:Y:S02]  /*9770*/  @!P0 SYNCS.PHASECHK.TRANS64 P0, [R0+URZ], R3 ;  /* 0x00000003000085a7 */ /* 0x000ea400080010ff */
[----:B--2---:R-:W-:Y:S05]  /*9780*/  @!P0 BRA `(.L_x_186) ;  /* 0xfffffffc00f08947 */ /* 0x004fea000383ffff */
[----:B------:R-:W-:Y:S05]  /*9790*/  BRA `(.L_x_187) ;  /* 0xffffff9c00b07947 */ /* 0x000fea000383ffff */
.L_x_63:
[----:B------:R-:W-:-:S07]  /*97a0*/  MOV R0, UR5 ;  /* 0x0000000500007c02 */ /* 0x000fce0008000f00 */
.L_x_188:
[----:B-1----:R1:W2:Y:S02]  /*97b0*/  SYNCS.PHASECHK.TRANS64.TRYWAIT P0, [R0+URZ], R3 ;  /* 0x00000003000075a7 */ /* 0x0022a400080011ff */
[----:B--2---:R-:W-:Y:S05]  /*97c0*/  @!P0 NANOSLEEP.SYNCS 0x989680 ;  /* 0x009896800000895d */ /* 0x004fea0003900000 */
[----:B------:R-:W2:Y:S02]  /*97d0*/  @!P0 SYNCS.PHASECHK.TRANS64 P0, [R0+URZ], R3 ;  /* 0x00000003000085a7 */ /* 0x000ea400080010ff */
[----:B--2---:R-:W-:Y:S05]  /*97e0*/  @!P0 BRA `(.L_x_188) ;  /* 0xfffffffc00f08947 */ /* 0x004fea000383ffff */
[----:B------:R-:W-:Y:S05]  /*97f0*/  BRA `(.L_x_189) ;  /* 0xffffff9c00bc7947 */ /* 0x000fea000383ffff */
.L_x_64:
[----:B------:R-:W-:-:S07]  /*9800*/  MOV R0, UR5 ;  /* 0x0000000500007c02 */ /* 0x000fce0008000f00 */
.L_x_190:
[----:B-1----:R1:W2:Y:S02]  /*9810*/  SYNCS.PHASECHK.TRANS64.TRYWAIT P0, [R0+URZ], R3 ;  /* 0x00000003000075a7 */ /* 0x0022a400080011ff */
[----:B--2---:R-:W-:Y:S05]  /*9820*/  @!P0 NANOSLEEP.SYNCS 0x989680 ;  /* 0x009896800000895d */ /* 0x004fea0003900000 */
[----:B------:R-:W2:Y:S02]  /*9830*/  @!P0 SYNCS.PHASECHK.TRANS64 P0, [R0+URZ], R3 ;  /* 0x00000003000085a7 */ /* 0x000ea400080010ff */
[----:B--2---:R-:W-:Y:S05]  /*9840*/  @!P0 BRA `(.L_x_190) ;  /* 0xfffffffc00f08947 */ /* 0x004fea000383ffff */
[----:B------:R-:W-:Y:S05]  /*9850*/  BRA `(.L_x_191) ;  /* 0xffffff9c00c87947 */ /* 0x000fea000383ffff */
.L_x_65:
[----:B------:R-:W-:-:S07]  /*9860*/  MOV R0, UR5 ;  /* 0x0000000500007c02 */ /* 0x000fce0008000f00 */
.L_x_192:
[----:B-1----:R1:W2:Y:S02]  /*9870*/  SYNCS.PHASECHK.TRANS64.TRYWAIT P0, [R0+URZ], R3 ;  /* 0x00000003000075a7 */ /* 0x0022a400080011ff */
[----:B--2---:R-:W-:Y:S05]  /*9880*/  @!P0 NANOSLEEP.SYNCS 0x989680 ;  /* 0x009896800000895d */ /* 0x004fea0003900000 */
[----:B------:R-:W2:Y:S02]  /*9890*/  @!P0 SYNCS.PHASECHK.TRANS64 P0, [R0+URZ], R3 ;  /* 0x00000003000085a7 */ /* 0x000ea400080010ff */
[----:B--2---:R-:W-:Y:S05]  /*98a0*/  @!P0 BRA `(.L_x_192) ;  /* 0xfffffffc00f08947 */ /* 0x004fea000383ffff */
[----:B------:R-:W-:Y:S05]  /*98b0*/  BRA `(.L_x_193) ;  /* 0xffffff9c00d47947 */ /* 0x000fea000383ffff */
.L_x_66:
[----:B------:R-:W-:-:S07]  /*98c0*/  MOV R0, UR5 ;  /* 0x0000000500007c02 */ /* 0x000fce0008000f00 */
.L_x_194:
[----:B-1----:R1:W2:Y:S02]  /*98d0*/  SYNCS.PHASECHK.TRANS64.TRYWAIT P0, [R0+URZ], R3 ;  /* 0x00000003000075a7 */ /* 0x0022a400080011ff */
[----:B--2---:R-:W-:Y:S05]  /*98e0*/  @!P0 NANOSLEEP.SYNCS 0x989680 ;  /* 0x009896800000895d */ /* 0x004fea0003900000 */
[----:B------:R-:W2:Y:S02]  /*98f0*/  @!P0 SYNCS.PHASECHK.TRANS64 P0, [R0+URZ], R3 ;  /* 0x00000003000085a7 */ /* 0x000ea400080010ff */
[----:B--2---:R-:W-:Y:S05]  /*9900*/  @!P0 BRA `(.L_x_194) ;  /* 0xfffffffc00f08947 */ /* 0x004fea000383ffff */
[----:B------:R-:W-:Y:S05]  /*9910*/  BRA `(.L_x_195) ;  /* 0xffffff9c00e07947 */ /* 0x000fea000383ffff */
.L_x_67:
[----:B------:R-:W-:-:S07]  /*9920*/  MOV R0, UR5 ;  /* 0x0000000500007c02 */ /* 0x000fce0008000f00 */
.L_x_196:
[----:B-1----:R1:W2:Y:S02]  /*9930*/  SYNCS.PHASECHK.TRANS64.TRYWAIT P0, [R0+URZ], R3 ;  /* 0x00000003000075a7 */ /* 0x0022a400080011ff */
[----:B--2---:R-:W-:Y:S05]  /*9940*/  @!P0 NANOSLEEP.SYNCS 0x989680 ;  /* 0x009896800000895d */ /* 0x004fea0003900000 */
[----:B------:R-:W2:Y:S02]  /*9950*/  @!P0 SYNCS.PHASECHK.TRANS64 P0, [R0+URZ], R3 ;  /* 0x00000003000085a7 */ /* 0x000ea400080010ff */
[----:B--2---:R-:W-:Y:S05]  /*9960*/  @!P0 BRA `(.L_x_196) ;  /* 0xfffffffc00f08947 */ /* 0x004fea000383ffff */
[----:B------:R-:W-:Y:S05]  /*9970*/  BRA `(.L_x_197) ;  /* 0xffffff9c00ec7947 */ /* 0x000fea000383ffff */
.L_x_68:
[----:B------:R-:W-:-:S07]  /*9980*/  MOV R0, UR5 ;  /* 0x0000000500007c02 */ /* 0x000fce0008000f00 */
.L_x_198:
[----:B-1----:R1:W2:Y:S02]  /*9990*/  SYNCS.PHASECHK.TRANS64.TRYWAIT P0, [R0+URZ], R3 ;  /* 0x00000003000075a7 */ /* 0x0022a400080011ff */
[----:B--2---:R-:W-:Y:S05]  /*99a0*/  @!P0 NANOSLEEP.SYNCS 0x989680 ;  /* 0x009896800000895d */ /* 0x004fea0003900000 */
[----:B------:R-:W2:Y:S02]  /*99b0*/  @!P0 SYNCS.PHASECHK.TRANS64 P0, [R0+URZ], R3 ;  /* 0x00000003000085a7 */ /* 0x000ea400080010ff */
[----:B--2---:R-:W-:Y:S05]  /*99c0*/  @!P0 BRA `(.L_x_198) ;  /* 0xfffffffc00f08947 */ /* 0x004fea000383ffff */
[----:B------:R-:W-:Y:S05]  /*99d0*/  BRA `(.L_x_199) ;  /* 0xffffff9c00f87947 */ /* 0x000fea000383ffff */
.L_x_71:
[----:B--2---:R2:W3:Y:S02]  /*99e0*/  SYNCS.PHASECHK.TRANS64.TRYWAIT P0, [R2+URZ+0x230], R4 ;  /* 0x00023004020075a7 */ /* 0x0044e400080011ff */
[----:B---3--:R-:W-:Y:S05]  /*99f0*/  @!P0 NANOSLEEP.SYNCS 0x989680 ;  /* 0x009896800000895d */ /* 0x008fea0003900000 */
[----:B------:R-:W3:Y:S02]  /*9a00*/  @!P0 SYNCS.PHASECHK.TRANS64 P0, [R2+URZ+0x230], R4 ;  /* 0x00023004020085a7 */ /* 0x000ee400080010ff */
[----:B---3--:R-:W-:Y:S05]  /*9a10*/  @!P0 BRA `(.L_x_71) ;  /* 0xfffffffc00f08947 */ /* 0x008fea000383ffff */
[----:B------:R-:W-:Y:S05]  /*9a20*/  BRA `(.L_x_200) ;  /* 0xffffffa000547947 */ /* 0x000fea000383ffff */
.L_x_72:
[----:B------:R-:W-:-:S07]  /*9a30*/  MOV R2, UR4 ;  /* 0x0000000400027c02 */ /* 0x000fce0008000f00 */
.L_x_201:
[----:B--2---:R2:W3:Y:S02]  /*9a40*/  SYNCS.PHASECHK.TRANS64.TRYWAIT P0, [R2+URZ+0x1e0], R5 ;  /* 0x0001e005020075a7 */ /* 0x0044e400080011ff */
[----:B---3--:R-:W-:Y:S05]  /*9a50*/  @!P0 NANOSLEEP.SYNCS 0x989680 ;  /* 0x009896800000895d */ /* 0x008fea0003900000 */
[----:B------:R-:W3:Y:S02]  /*9a60*/  @!P0 SYNCS.PHASECHK.TRANS64 P0, [R2+URZ+0x1e0], R5 ;  /* 0x0001e005020085a7 */ /* 0x000ee400080010ff */
[----:B---3--:R-:W-:Y:S05]  /*9a70*/  @!P0 BRA `(.L_x_201) ;  /* 0xfffffffc00f08947 */ /* 0x008fea000383ffff */
[----:B------:R-:W-:Y:S05]  /*9a80*/  BRA `(.L_x_202) ;  /* 0xffffffa000647947 */ /* 0x000fea000383ffff */
.L_x_73:
[----:B--2---:R2:W3:Y:S02]  /*9a90*/  SYNCS.PHASECHK.TRANS64.TRYWAIT P1, [R2+URZ+0x1d0], R4 ;  /* 0x0001d004020075a7 */ /* 0x0044e400080211ff */
[----:B---3--:R-:W-:Y:S05]  /*9aa0*/  @!P1 NANOSLEEP.SYNCS 0x989680 ;  /* 0x009896800000995d */ /* 0x008fea0003900000 */
[----:B------:R-:W3:Y:S02]  /*9ab0*/  @!P1 SYNCS.PHASECHK.TRANS64 P1, [R2+URZ+0x1d0], R4 ;  /* 0x0001d004020095a7 */ /* 0x000ee400080210ff */
[----:B---3--:R-:W-:Y:S05]  /*9ac0*/  @!P1 BRA `(.L_x_73) ;  /* 0xfffffffc00f09947 */ /* 0x008fea000383ffff */
[----:B------:R-:W-:Y:S05]  /*9ad0*/  BRA `(.L_x_203) ;  /* 0xffffffa000947947 */ /* 0x000fea000383ffff */
.L_x_76:
[----:B------:R-:W-:-:S07]  /*9ae0*/  MOV R0, UR4 ;  /* 0x0000000400007c02 */ /* 0x000fce0008000f00 */
.L_x_204:
[----:B--2---:R2:W3:Y:S02]  /*9af0*/  SYNCS.PHASECHK.TRANS64.TRYWAIT P0, [R0+URZ+0x1e0], R2 ;  /* 0x0001e002000075a7 */ /* 0x0044e400080011ff */
[----:B---3--:R-:W-:Y:S05]  /*9b00*/  @!P0 NANOSLEEP.SYNCS 0x989680 ;  /* 0x009896800000895d */ /* 0x008fea0003900000 */
[----:B------:R-:W3:Y:S02]  /*9b10*/  @!P0 SYNCS.PHASECHK.TRANS64 P0, [R0+URZ+0x1e0], R2 ;  /* 0x0001e002000085a7 */ /* 0x000ee400080010ff */
[----:B---3--:R-:W-:Y:S05]  /*9b20*/  @!P0 BRA `(.L_x_204) ;  /* 0xfffffffc00f08947 */ /* 0x008fea000383ffff */
[----:B------:R-:W-:Y:S05]  /*9b30*/  BRA `(.L_x_75) ;  /* 0xffffffa000e87947 */ /* 0x000fea000383ffff */
.L_x_85:
[----:B--2---:R-:W-:-:S04]  /*9b40*/  MOV R5, UR5 ;  /* 0x0000000500057c02 */ /* 0x004fc80008000f00 */
[----:B------:R2:W3:Y:S03]  /*9b50*/  SYNCS.PHASECHK.TRANS64.TRYWAIT P0, [R5+URZ+0x8], R6 ;  /* 0x00000806050075a7 */ /* 0x0004e600080011ff */
[----:B---3--:R-:W-:Y:S05]  /*9b60*/  @!P0 NANOSLEEP.SYNCS 0x989680 ;  /* 0x009896800000895d */ /* 0x008fea0003900000 */
[----:B------:R-:W3:Y:S02]  /*9b70*/  @!P0 SYNCS.PHASECHK.TRANS64 P0, [R5+URZ+0x8], R6 ;  /* 0x00000806050085a7 */ /* 0x000ee400080010ff */
[----:B---3--:R-:W-:Y:S05]  /*9b80*/  @!P0 BRA `(.L_x_85) ;  /* 0xfffffffc00ec8947 */ /* 0x008fea000383ffff */
[----:B------:R-:W-:Y:S05]  /*9b90*/  BRA `(.L_x_84) ;  /* 0xffffffa4009c7947 */ /* 0x000fea000383ffff */
.L_x_87:
[----:B------:R-:W-:Y:S01]  /*9ba0*/  BSSY B0, `(.L_x_205) ;  /* 0x0000006000007945 */ /* 0x000fe20003800000 */
[----:B------:R-:W-:-:S07]  /*9bb0*/  MOV R15, 0xffffffff ;  /* 0xffffffff000f7802 */ /* 0x000fce0000000f00 */
[----:B-12--5:R-:W-:Y:S05]  /*9bc0*/  WARPSYNC.COLLECTIVE R15, `(.L_x_206) ;  /* 0x000000000f0c7348 */ /* 0x026fea0003c00000 */
[----:B------:R-:W-:Y:S02]  /*9bd0*/  ELECT P6, UR79, PT ;  /* 0x00000000004f782f */ /* 0x000fe400038c0000 */
[----:B------:R-:W-:Y:S01]  /*9be0*/  MOV R14, UR79 ;  /* 0x0000004f000e7c02 */ /* 0x000fe20008000f00 */
[----:B-12--5:R-:W-:Y:S10]  /*9bf0*/  ENDCOLLECTIVE ;  /* 0x000000000000791b */ /* 0x026ff40003800000 */
.L_x_206:
[----:B------:R-:W-:Y:S05]  /*9c00*/  BSYNC B0 ;  /* 0x0000000000007941 */ /* 0x000fea0003800000 */
.L_x_205:
[----:B------:R-:W-:Y:S05]  /*9c10*/  BRA `(.L_x_207) ;  /* 0xffffffa400cc7947 */ /* 0x000fea000383ffff */
.L_x_89:
[----:B--2---:R-:W-:-:S04]  /*9c20*/  MOV R0, UR5 ;  /* 0x0000000500007c02 */ /* 0x004fc80008000f00 */
[----:B------:R2:W3:Y:S03]  /*9c30*/  SYNCS.PHASECHK.TRANS64.TRYWAIT P0, [R0+URZ+0x8], R4 ;  /* 0x00000804000075a7 */ /* 0x0004e600080011ff */
[----:B---3--:R-:W-:Y:S05]  /*9c40*/  @!P0 NANOSLEEP.SYNCS 0x989680 ;  /* 0x009896800000895d */ /* 0x008fea0003900000 */
[----:B------:R-:W3:Y:S02]  /*9c50*/  @!P0 SYNCS.PHASECHK.TRANS64 P0, [R0+URZ+0x8], R4 ;  /* 0x00000804000085a7 */ /* 0x000ee400080010ff */
[----:B---3--:R-:W-:Y:S05]  /*9c60*/  @!P0 BRA `(.L_x_89) ;  /* 0xfffffffc00ec8947 */ /* 0x008fea000383ffff */
[----:B------:R-:W-:Y:S05]  /*9c70*/  BRA `(.L_x_88) ;  /* 0xffffffa400d07947 */ /* 0x000fea000383ffff */
.L_x_90:
[----:B-1----:R1:W2:Y:S02]  /*9c80*/  SYNCS.PHASECHK.TRANS64.TRYWAIT P0, [R0+URZ+0x1d0], R4 ;  /* 0x0001d004000075a7 */ /* 0x0022a400080011ff */
[----:B--2---:R-:W-:Y:S05]  /*9c90*/  @!P0 NANOSLEEP.SYNCS 0x989680 ;  /* 0x009896800000895d */ /* 0x004fea0003900000 */
[----:B------:R-:W2:Y:S02]  /*9ca0*/  @!P0 SYNCS.PHASECHK.TRANS64 P0, [R0+URZ+0x1d0], R4 ;  /* 0x0001d004000085a7 */ /* 0x000ea400080010ff */
[----:B--2---:R-:W-:Y:S05]  /*9cb0*/  @!P0 BRA `(.L_x_90) ;  /* 0xfffffffc00f08947 */ /* 0x004fea000383ffff */
[----:B------:R-:W-:Y:S05]  /*9cc0*/  BRA `(.L_x_208) ;  /* 0xffffffa800ac7947 */ /* 0x000fea000383ffff */
.L_x_92:
[----:B------:R-:W-:-:S07]  /*9cd0*/  MOV R0, UR23 ;  /* 0x0000001700007c02 */ /* 0x000fce0008000f00 */
.L_x_209:
[----:B-1----:R1:W2:Y:S02]  /*9ce0*/  SYNCS.PHASECHK.TRANS64.TRYWAIT P0, [R0+URZ+0x210], R4 ;  /* 0x00021004000075a7 */ /* 0x0022a400080011ff */
[----:B--2---:R-:W-:Y:S05]  /*9cf0*/  @!P0 NANOSLEEP.SYNCS 0x989680 ;  /* 0x009896800000895d */ /* 0x004fea0003900000 */
[----:B------:R-:W2:Y:S02]  /*9d00*/  @!P0 SYNCS.PHASECHK.TRANS64 P0, [R0+URZ+0x210], R4 ;  /* 0x00021004000085a7 */ /* 0x000ea400080010ff */
[----:B--2---:R-:W-:Y:S05]  /*9d10*/  @!P0 BRA `(.L_x_209) ;  /* 0xfffffffc00f08947 */ /* 0x004fea000383ffff */
[----:B------:R-:W-:Y:S05]  /*9d20*/  BRA `(.L_x_210) ;  /* 0xffffffa800f87947 */ /* 0x000fea000383ffff */
.L_x_95:
[----:B------:R-:W-:Y:S07]  /*9d30*/  MOV R0, UR5 ;  /* 0x0000000500007c02 */ /* 0x000fee0008000f00 */
.L_x_211:
[----:B-1----:R1:W2:Y:S02]  /*9d40*/  SYNCS.PHASECHK.TRANS64.TRYWAIT P0, [R0+URZ], R4 ;  /* 0x00000004000075a7 */ /* 0x0022a400080011ff */
[----:B--2---:R-:W-:Y:S05]  /*9d50*/  @!P0 NANOSLEEP.SYNCS 0x989680 ;  /* 0x009896800000895d */ /* 0x004fea0003900000 */
[----:B------:R-:W2:Y:S02]  /*9d60*/  @!P0 SYNCS.PHASECHK.TRANS64 P0, [R0+URZ], R4 ;  /* 0x00000004000085a7 */ /* 0x000ea400080010ff */
[----:B--2---:R-:W-:Y:S05]  /*9d70*/  @!P0 BRA `(.L_x_211) ;  /* 0xfffffffc00f08947 */ /* 0x004fea000383ffff */
[----:B------:R-:W-:Y:S05]  /*9d80*/  BRA `(.L_x_94) ;  /* 0xffffffac000c7947 */ /* 0x000fea000383ffff */
.L_x_99:
[----:B-1----:R-:W-:-:S07]  /*9d90*/  MOV R0, UR4 ;  /* 0x0000000400007c02 */ /* 0x002fce0008000f00 */
.L_x_212:
[----:B-1----:R1:W2:Y:S02]  /*9da0*/  SYNCS.PHASECHK.TRANS64.TRYWAIT P0, [R0+URZ], R2 ;  /* 0x00000002000075a7 */ /* 0x0022a400080011ff */
[----:B--2---:R-:W-:Y:S05]  /*9db0*/  @!P0 NANOSLEEP.SYNCS 0x989680 ;  /* 0x009896800000895d */ /* 0x004fea0003900000 */
[----:B------:R-:W2:Y:S02]  /*9dc0*/  @!P0 SYNCS.PHASECHK.TRANS64 P0, [R0+URZ], R2 ;  /* 0x00000002000085a7 */ /* 0x000ea400080010ff */
[----:B--2---:R-:W-:Y:S05]  /*9dd0*/  @!P0 BRA `(.L_x_212) ;  /* 0xfffffffc00f08947 */ /* 0x004fea000383ffff */
[----:B------:R-:W-:Y:S05]  /*9de0*/  BRA `(.L_x_213) ;  /* 0xffffffac00d87947 */ /* 0x000fea000383ffff */
.L_x_100:
[----:B------:R-:W-:-:S07]  /*9df0*/  MOV R0, UR5 ;  /* 0x0000000500007c02 */ /* 0x000fce0008000f00 */
.L_x_214:
[----:B-1----:R1:W2:Y:S02]  /*9e00*/  SYNCS.PHASECHK.TRANS64.TRYWAIT P0, [R0+URZ], R3 ;  /* 0x00000003000075a7 */ /* 0x0022a400080011ff */
[----:B--2---:R-:W-:Y:S05]  /*9e10*/  @!P0 NANOSLEEP.SYNCS 0x989680 ;  /* 0x009896800000895d */ /* 0x004fea0003900000 */
[----:B------:R-:W2:Y:S02]  /*9e20*/  @!P0 SYNCS.PHASECHK.TRANS64 P0, [R0+URZ], R3 ;  /* 0x00000003000085a7 */ /* 0x000ea400080010ff */
[----:B--2---:R-:W-:Y:S05]  /*9e30*/  @!P0 BRA `(.L_x_214) ;  /* 0xfffffffc00f08947 */ /* 0x004fea000383ffff */
[----:B------:R-:W-:Y:S05]  /*9e40*/  BRA `(.L_x_215) ;  /* 0xffffffac00e47947 */ /* 0x000fea000383ffff */
.L_x_101:
[----:B------:R-:W-:-:S07]  /*9e50*/  MOV R0, UR5 ;  /* 0x0000000500007c02 */ /* 0x000fce0008000f00 */
.L_x_216:
[----:B-1----:R1:W2:Y:S02]  /*9e60*/  SYNCS.PHASECHK.TRANS64.TRYWAIT P0, [R0+URZ], R3 ;  /* 0x00000003000075a7 */ /* 0x0022a400080011ff */
[----:B--2---:R-:W-:Y:S05]  /*9e70*/  @!P0 NANOSLEEP.SYNCS 0x989680 ;  /* 0x009896800000895d */ /* 0x004fea0003900000 */
[----:B------:R-:W2:Y:S02]  /*9e80*/  @!P0 SYNCS.PHASECHK.TRANS64 P0, [R0+URZ], R3 ;  /* 0x00000003000085a7 */ /* 0x000ea400080010ff */
[----:B--2---:R-:W-:Y:S05]  /*9e90*/  @!P0 BRA `(.L_x_216) ;  /* 0xfffffffc00f08947 */ /* 0x004fea000383ffff */
[----:B------:R-:W-:Y:S05]  /*9ea0*/  BRA `(.L_x_217) ;  /* 0xffffffac00f07947 */ /* 0x000fea000383ffff */
.L_x_104:
[----:B------:R-:W-:-:S07]  /*9eb0*/  MOV R0, UR17 ;  /* 0x0000001100007c02 */ /* 0x000fce0008000f00 */
.L_x_218:
[----:B-1----:R1:W2:Y:S02]  /*9ec0*/  SYNCS.PHASECHK.TRANS64.TRYWAIT P1, [R0+URZ+0x250], R2 ;  /* 0x00025002000075a7 */ /* 0x0022a400080211ff */
[----:B--2---:R-:W-:Y:S05]  /*9ed0*/  @!P1 NANOSLEEP.SYNCS 0x989680 ;  /* 0x009896800000995d */ /* 0x004fea0003900000 */
[----:B------:R-:W2:Y:S02]  /*9ee0*/  @!P1 SYNCS.PHASECHK.TRANS64 P1, [R0+URZ+0x250], R2 ;  /* 0x00025002000095a7 */ /* 0x000ea400080210ff */
[----:B--2---:R-:W-:Y:S05]  /*9ef0*/  @!P1 BRA `(.L_x_218) ;  /* 0xfffffffc00f09947 */ /* 0x004fea000383ffff */
[----:B------:R-:W-:Y:S05]  /*9f00*/  BRA `(.L_x_219) ;  /* 0xffffffb0003c7947 */ /* 0x000fea000383ffff */
.L_x_109:
[----:B--2---:R2:W3:Y:S02]  /*9f10*/  SYNCS.PHASECHK.TRANS64.TRYWAIT P0, [R8+URZ+0x1d0], R0 ;  /* 0x0001d000080075a7 */ /* 0x0044e400080011ff */
[----:B---3--:R-:W-:Y:S05]  /*9f20*/  @!P0 NANOSLEEP.SYNCS 0x989680 ;  /* 0x009896800000895d */ /* 0x008fea0003900000 */
[----:B------:R-:W3:Y:S02]  /*9f30*/  @!P0 SYNCS.PHASECHK.TRANS64 P0, [R8+URZ+0x1d0], R0 ;  /* 0x0001d000080085a7 */ /* 0x000ee400080010ff */
[----:B---3--:R-:W-:Y:S05]  /*9f40*/  @!P0 BRA `(.L_x_109) ;  /* 0xfffffffc00f08947 */ /* 0x008fea000383ffff */
[----:B------:R-:W-:Y:S05]  /*9f50*/  BRA `(.L_x_220) ;  /* 0xffffffb4006c7947 */ /* 0x000fea000383ffff */
.L_x_112:
[----:B--2---:R-:W-:Y:S07]  /*9f60*/  MOV R0, UR21 ;  /* 0x0000001500007c02 */ /* 0x004fee0008000f00 */
.L_x_221:
[----:B--2---:R2:W3:Y:S02]  /*9f70*/  SYNCS.PHASECHK.TRANS64.TRYWAIT P1, [R0+URZ+0x1c8], R2 ;  /* 0x0001c802000075a7 */ /* 0x0044e400080211ff */
[----:B---3--:R-:W-:Y:S05]  /*9f80*/  @!P1 NANOSLEEP.SYNCS 0x989680 ;  /* 0x009896800000995d */ /* 0x008fea0003900000 */
[----:B------:R-:W3:Y:S02]  /*9f90*/  @!P1 SYNCS.PHASECHK.TRANS64 P1, [R0+URZ+0x1c8], R2 ;  /* 0x0001c802000095a7 */ /* 0x000ee400080210ff */
[----:B---3--:R-:W-:Y:S05]  /*9fa0*/  @!P1 BRA `(.L_x_221) ;  /* 0xfffffffc00f09947 */ /* 0x008fea000383ffff */
[----:B------:R-:W-:Y:S05]  /*9fb0*/  BRA `(.L_x_111) ;  /* 0xffffffb800e87947 */ /* 0x000fea000383ffff */
.L_x_115:
[----:B--2---:R-:W-:Y:S07]  /*9fc0*/  MOV R0, UR21 ;  /* 0x0000001500007c02 */ /* 0x004fee0008000f00 */
.L_x_222:
[----:B--2---:R2:W3:Y:S02]  /*9fd0*/  SYNCS.PHASECHK.TRANS64.TRYWAIT P0, [R0+URZ+0x1b0], R4 ;  /* 0x0001b004000075a7 */ /* 0x0044e400080011ff */
[----:B---3--:R-:W-:Y:S05]  /*9fe0*/  @!P0 NANOSLEEP.SYNCS 0x989680 ;  /* 0x009896800000895d */ /* 0x008fea0003900000 */
[----:B------:R-:W3:Y:S02]  /*9ff0*/  @!P0 SYNCS.PHASECHK.TRANS64 P0, [R0+URZ+0x1b0], R4 ;  /* 0x0001b004000085a7 */ /* 0x000ee400080010ff */
[----:B---3--:R-:W-:Y:S05]  /*a000*/  @!P0 BRA `(.L_x_222) ;  /* 0xfffffffc00f08947 */ /* 0x008fea000383ffff */
[----:B------:R-:W-:Y:S05]  /*a010*/  BRA `(.L_x_223) ;  /* 0xffffffbc00407947 */ /* 0x000fea000383ffff */
.L_x_116:
[----:B------:R-:W-:Y:S07]  /*a020*/  MOV R0, UR21 ;  /* 0x0000001500007c02 */ /* 0x000fee0008000f00 */
.L_x_224:
[----:B--2---:R2:W3:Y:S02]  /*a030*/  SYNCS.PHASECHK.TRANS64.TRYWAIT P0, [R0+URZ+0x1b8], R4 ;  /* 0x0001b804000075a7 */ /* 0x0044e400080011ff */
[----:B---3--:R-:W-:Y:S05]  /*a040*/  @!P0 NANOSLEEP.SYNCS 0x989680 ;  /* 0x009896800000895d */ /* 0x008fea0003900000 */
[----:B------:R-:W3:Y:S02]  /*a050*/  @!P0 SYNCS.PHASECHK.TRANS64 P0, [R0+URZ+0x1b8], R4 ;  /* 0x0001b804000085a7 */ /* 0x000ee400080010ff */
[----:B---3--:R-:W-:Y:S05]  /*a060*/  @!P0 BRA `(.L_x_224) ;  /* 0xfffffffc00f08947 */ /* 0x008fea000383ffff */
[----:B------:R-:W-:Y:S05]  /*a070*/  BRA `(.L_x_225) ;  /* 0xffffffbc00a07947 */ /* 0x000fea000383ffff */
.L_x_118:
[----:B------:R-:W-:-:S07]  /*a080*/  MOV R0, UR21 ;  /* 0x0000001500007c02 */ /* 0x000fce0008000f00 */
.L_x_226:
[----:B---3--:R3:W4:Y:S02]  /*a090*/  SYNCS.PHASECHK.TRANS64.TRYWAIT P0, [R0+URZ+0x1b0], R2 ;  /* 0x0001b002000075a7 */ /* 0x00872400080011ff */
[----:B----4-:R-:W-:Y:S05]  /*a0a0*/  @!P0 NANOSLEEP.SYNCS 0x989680 ;  /* 0x009896800000895d */ /* 0x010fea0003900000 */
[----:B------:R-:W4:Y:S02]  /*a0b0*/  @!P0 SYNCS.PHASECHK.TRANS64 P0, [R0+URZ+0x1b0], R2 ;  /* 0x0001b002000085a7 */ /* 0x000f2400080010ff */
[----:B----4-:R-:W-:Y:S05]  /*a0c0*/  @!P0 BRA `(.L_x_226) ;  /* 0xfffffffc00f08947 */ /* 0x010fea000383ffff */
[----:B------:R-:W-:Y:S05]  /*a0d0*/  BRA `(.L_x_227) ;  /* 0xffffffc0002c7947 */ /* 0x000fea000383ffff */
.L_x_120:
[----:B-1----:R1:W2:Y:S02]  /*a0e0*/  SYNCS.PHASECHK.TRANS64.TRYWAIT P0, [R3+URZ+0x1d0], R0 ;  /* 0x0001d000030075a7 */ /* 0x0022a400080011ff */
[----:B--2---:R-:W-:Y:S05]  /*a0f0*/  @!P0 NANOSLEEP.SYNCS 0x989680 ;  /* 0x009896800000895d */ /* 0x004fea0003900000 */
[----:B------:R-:W2:Y:S02]  /*a100*/  @!P0 SYNCS.PHASECHK.TRANS64 P0, [R3+URZ+0x1d0], R0 ;  /* 0x0001d000030085a7 */ /* 0x000ea400080010ff */
[----:B--2---:R-:W-:Y:S05]  /*a110*/  @!P0 BRA `(.L_x_120) ;  /* 0xfffffffc00f08947 */ /* 0x004fea000383ffff */
[----:B------:R-:W-:Y:S05]  /*a120*/  BRA `(.L_x_228) ;  /* 0xffffffc000e87947 */ /* 0x000fea000383ffff */
.L_x_131:
[----:B-1----:R1:W2:Y:S02]  /*a130*/  SYNCS.PHASECHK.TRANS64.TRYWAIT P1, [R4+URZ+0x1a0], R0 ;  /* 0x0001a000040075a7 */ /* 0x0022a400080211ff */
[----:B--2---:R-:W-:Y:S05]  /*a140*/  @!P1 NANOSLEEP.SYNCS 0x989680 ;  /* 0x009896800000995d */ /* 0x004fea0003900000 */
[----:B------:R-:W2:Y:S02]  /*a150*/  @!P1 SYNCS.PHASECHK.TRANS64 P1, [R4+URZ+0x1a0], R0 ;  /* 0x0001a000040095a7 */ /* 0x000ea400080210ff */
[----:B--2---:R-:W-:Y:S05]  /*a160*/  @!P1 BRA `(.L_x_131) ;  /* 0xfffffffc00f09947 */ /* 0x004fea000383ffff */
[----:B------:R-:W-:Y:S05]  /*a170*/  BRA `(.L_x_130) ;  /* 0xffffffd000507947 */ /* 0x000fea000383ffff */
.L_x_133:
[----:B-1----:R1:W2:Y:S02]  /*a180*/  SYNCS.PHASECHK.TRANS64.TRYWAIT P0, [R80+URZ+0x1f0], R5 ;  /* 0x0001f005500075a7 */ /* 0x0022a400080011ff */
[----:B--2---:R-:W-:Y:S05]  /*a190*/  @!P0 NANOSLEEP.SYNCS 0x989680 ;  /* 0x009896800000895d */ /* 0x004fea0003900000 */
[----:B------:R-:W2:Y:S02]  /*a1a0*/  @!P0 SYNCS.PHASECHK.TRANS64 P0, [R80+URZ+0x1f0], R5 ;  /* 0x0001f005500085a7 */ /* 0x000ea400080010ff */
[----:B--2---:R-:W-:Y:S05]  /*a1b0*/  @!P0 BRA `(.L_x_133) ;  /* 0xfffffffc00f08947 */ /* 0x004fea000383ffff */
[----:B------:R-:W-:Y:S05]  /*a1c0*/  BRA `(.L_x_132) ;  /* 0xffffffd000a47947 */ /* 0x000fea000383ffff */
.L_x_141:
[----:B--2---:R2:W3:Y:S02]  /*a1d0*/  SYNCS.PHASECHK.TRANS64.TRYWAIT P0, [R3+URZ+0x1a0], R0 ;  /* 0x0001a000030075a7 */ /* 0x0044e400080011ff */
[----:B---3--:R-:W-:Y:S05]  /*a1e0*/  @!P0 NANOSLEEP.SYNCS 0x989680 ;  /* 0x009896800000895d */ /* 0x008fea0003900000 */
[----:B------:R-:W3:Y:S02]  /*a1f0*/  @!P0 SYNCS.PHASECHK.TRANS64 P0, [R3+URZ+0x1a0], R0 ;  /* 0x0001a000030085a7 */ /* 0x000ee400080010ff */
[----:B---3--:R-:W-:Y:S05]  /*a200*/  @!P0 BRA `(.L_x_141) ;  /* 0xfffffffc00f08947 */ /* 0x008fea000383ffff */
[----:B------:R-:W-:Y:S05]  /*a210*/  BRA `(.L_x_140) ;  /* 0xffffffdc00b07947 */ /* 0x000fea000383ffff */
        .weak           $__internal_0_$__cuda_sm10x_tcgen05_guardrail_trap_col_being_dealloced_not_returned_by_alloc
        .type           $__internal_0_$__cuda_sm10x_tcgen05_guardrail_trap_col_being_dealloced_not_returned_by_alloc,@function
        .size           $__internal_0_$__cuda_sm10x_tcgen05_guardrail_trap_col_being_dealloced_not_returned_by_alloc,($__internal_1_$__cuda_sm10x_tcgen05_guardrail_trap_phase_invalid_during_alloc - $__internal_0_$__cuda_sm10x_tcgen05_guardrail_trap_col_being_dealloced_not_returned_by_alloc)
$__internal_0_$__cuda_sm10x_tcgen05_guardrail_trap_col_being_dealloced_not_returned_by_alloc:
[----:B------:R-:W-:Y:S05]  /*a220*/  BPT.TRAP 0x1 ;  /* 0x000000040000795c */ /* 0x000fea0000300000 */
[----:B------:R-:W-:-:S04]  /*a230*/  HFMA2 R3, -RZ, RZ, 0, 0 ;  /* 0x00000000ff037431 */ /* 0x000fc800000001ff */
[----:B------:R-:W-:Y:S05]  /*a240*/  RET.REL.NODEC R2 `(_ZN7cutlass13device_kernelINS_4gemm6kernel13GemmUniversalIN4cute5tupleIJiiiiEEENS1_10collective13CollectiveMmaINS1_35MainloopSm100TmaUmmaWarpSpecializedILi26ELi2ELi4ENS5_IJNS4_1CILi8EEENSA_ILi1EEESC_EEEEENS5_IJNSA_ILi128EEESF_NSA_ILi64EEEEEEaNS5_IJlSC_lEEEaSI_NS4_8TiledMMAINS4_8MMA_AtomIJNS4_21SM100_MMA_S8_2x1SM_SSIaaiLi128ELi128ELNS4_4UMMA5MajorE0ELSN_0ELNSM_8SaturateE0EEEEEENS4_6LayoutINS5_IJSC_SC_SC_EEENS5_IJNSA_ILi0EEEST_ST_EEEEENS5_IJNS4_10UnderscoreESW_SW_EEEEENS4_18SM100_TMA_2SM_LOADENS4_14ComposedLayoutINS4_7SwizzleILi2ELi4ELi3EEENS4_18smem_ptr_flag_bitsILi8EEENSR_INS5_IJSB_SG_EEENS5_IJSG_SC_EEEEEEEvNS4_8identityENS4_28SM100_TMA_2SM_LOAD_MULTICASTES18_vS19_EENS_8epilogue10collective18CollectiveEpilogueINS1C_23Sm100TmaWarpSpecializedILi2ELi2ELi32ELb0ELb0EEEJNS5_IJSG_SF_SG_EEENS5_IJNSR_ISG_SC_EENSR_INS5_IJNSA_ILi32EEENSA_ILi2EEEEEENS5_IJSC_SG_EEEEEEEEaSI_aSI_NS1C_6fusion15FusionCallbacksIS1G_NS1P_17LinearCombinationIaiaiLNS_15FloatRoundStyleE2EEES1H_S1O_JEEENS4_5SM1004TMEM4LOAD26SM100_TMEM_LOAD_32dp32b32xENS4_13SM90_TMA_LOADENS10_INS11_ILi1ELi4ELi3EEES14_NSR_INS5_IJSB_S1J_EEENS5_IJS1J_SC_EEEEEEENS4_39AutoVectorizingCopyWithAssumedAlignmentILi128EEENS4_14SM90_TMA_STOREES24_S26_S26_EEEvvEEEEvNT_6ParamsE) ;  /* 0xffffff5c026c7950 */ /* 0x000fea0003c3ffff */
        .weak           $__internal_1_$__cuda_sm10x_tcgen05_guardrail_trap_phase_invalid_during_alloc
        .type           $__internal_1_$__cuda_sm10x_tcgen05_guardrail_trap_phase_invalid_during_alloc,@function
        .size           $__internal_1_$__cuda_sm10x_tcgen05_guardrail_trap_phase_invalid_during_alloc,($__internal_2_$__cuda_sm10x_tcgen05_guardrail_trap_unallocated_columns_being_dealloced - $__internal_1_$__cuda_sm10x_tcgen05_guardrail_trap_phase_invalid_during_alloc)
$__internal_1_$__cuda_sm10x_tcgen05_guardrail_trap_phase_invalid_during_alloc:
[----:B------:R-:W-:Y:S05]  /*a250*/  BPT.TRAP 0x1 ;  /* 0x000000040000795c */ /* 0x000fea0000300000 */
[----:B------:R-:W-:-:S04]  /*a260*/  MOV R5, 0x0 ;  /* 0x0000000000057802 */ /* 0x000fc80000000f00 */
[----:B------:R-:W-:Y:S05]  /*a270*/  RET.REL.NODEC R4 `(_ZN7cutlass13device_kernelINS_4gemm6kernel13GemmUniversalIN4cute5tupleIJiiiiEEENS1_10collective13CollectiveMmaINS1_35MainloopSm100TmaUmmaWarpSpecializedILi26ELi2ELi4ENS5_IJNS4_1CILi8EEENSA_ILi1EEESC_EEEEENS5_IJNSA_ILi128EEESF_NSA_ILi64EEEEEEaNS5_IJlSC_lEEEaSI_NS4_8TiledMMAINS4_8MMA_AtomIJNS4_21SM100_MMA_S8_2x1SM_SSIaaiLi128ELi128ELNS4_4UMMA5MajorE0ELSN_0ELNSM_8SaturateE0EEEEEENS4_6LayoutINS5_IJSC_SC_SC_EEENS5_IJNSA_ILi0EEEST_ST_EEEEENS5_IJNS4_10UnderscoreESW_SW_EEEEENS4_18SM100_TMA_2SM_LOADENS4_14ComposedLayoutINS4_7SwizzleILi2ELi4ELi3EEENS4_18smem_ptr_flag_bitsILi8EEENSR_INS5_IJSB_SG_EEENS5_IJSG_SC_EEEEEEEvNS4_8identityENS4_28SM100_TMA_2SM_LOAD_MULTICASTES18_vS19_EENS_8epilogue10collective18CollectiveEpilogueINS1C_23Sm100TmaWarpSpecializedILi2ELi2ELi32ELb0ELb0EEEJNS5_IJSG_SF_SG_EEENS5_IJNSR_ISG_SC_EENSR_INS5_IJNSA_ILi32EEENSA_ILi2EEEEEENS5_IJSC_SG_EEEEEEEEaSI_aSI_NS1C_6fusion15FusionCallbacksIS1G_NS1P_17LinearCombinationIaiaiLNS_15FloatRoundStyleE2EEES1H_S1O_JEEENS4_5SM1004TMEM4LOAD26SM100_TMEM_LOAD_32dp32b32xENS4_13SM90_TMA_LOADENS10_INS11_ILi1ELi4ELi3EEES14_NSR_INS5_IJSB_S1J_EEENS5_IJS1J_SC_EEEEEEENS4_39AutoVectorizingCopyWithAssumedAlignmentILi128EEENS4_14SM90_TMA_STOREES24_S26_S26_EEEvvEEEEvNT_6ParamsE) ;  /* 0xffffff5c04607950 */ /* 0x000fea0003c3ffff */
        .weak           $__internal_2_$__cuda_sm10x_tcgen05_guardrail_trap_unallocated_columns_being_dealloced
        .type           $__internal_2_$__cuda_sm10x_tcgen05_guardrail_trap_unallocated_columns_being_dealloced,@function
        .size           $__internal_2_$__cuda_sm10x_tcgen05_guardrail_trap_unallocated_columns_being_dealloced,(.L_x_230 - $__internal_2_$__cuda_sm10x_tcgen05_guardrail_trap_unallocated_columns_being_dealloced)
$__internal_2_$__cuda_sm10x_tcgen05_guardrail_trap_unallocated_columns_being_dealloced:
[----:B------:R-:W-:Y:S05]  /*a280*/  BPT.TRAP 0x1 ;  /* 0x000000040000795c */ /* 0x000fea0000300000 */
[----:B------:R-:W-:-:S04]  /*a290*/  HFMA2 R3, -RZ, RZ, 0, 0 ;  /* 0x00000000ff037431 */ /* 0x000fc800000001ff */
[----:B------:R-:W-:Y:S05]  /*a2a0*/  RET.REL.NODEC R2 `(_ZN7cutlass13device_kernelINS_4gemm6kernel13GemmUniversalIN4cute5tupleIJiiiiEEENS1_10collective13CollectiveMmaINS1_35MainloopSm100TmaUmmaWarpSpecializedILi26ELi2ELi4ENS5_IJNS4_1CILi8EEENSA_ILi1EEESC_EEEEENS5_IJNSA_ILi128EEESF_NSA_ILi64EEEEEEaNS5_IJlSC_lEEEaSI_NS4_8TiledMMAINS4_8MMA_AtomIJNS4_21SM100_MMA_S8_2x1SM_SSIaaiLi128ELi128ELNS4_4UMMA5MajorE0ELSN_0ELNSM_8SaturateE0EEEEEENS4_6LayoutINS5_IJSC_SC_SC_EEENS5_IJNSA_ILi0EEEST_ST_EEEEENS5_IJNS4_10UnderscoreESW_SW_EEEEENS4_18SM100_TMA_2SM_LOADENS4_14ComposedLayoutINS4_7SwizzleILi2ELi4ELi3EEENS4_18smem_ptr_flag_bitsILi8EEENSR_INS5_IJSB_SG_EEENS5_IJSG_SC_EEEEEEEvNS4_8identityENS4_28SM100_TMA_2SM_LOAD_MULTICASTES18_vS19_EENS_8epilogue10collective18CollectiveEpilogueINS1C_23Sm100TmaWarpSpecializedILi2ELi2ELi32ELb0ELb0EEEJNS5_IJSG_SF_SG_EEENS5_IJNSR_ISG_SC_EENSR_INS5_IJNSA_ILi32EEENSA_ILi2EEEEEENS5_IJSC_SG_EEEEEEEEaSI_aSI_NS1C_6fusion15FusionCallbacksIS1G_NS1P_17LinearCombinationIaiaiLNS_15FloatRoundStyleE2EEES1H_S1O_JEEENS4_5SM1004TMEM4LOAD26SM100_TMEM_LOAD_32dp32b32xENS4_13SM90_TMA_LOADENS10_INS11_ILi1ELi4ELi3EEES14_NSR_INS5_IJSB_S1J_EEENS5_IJS1J_SC_EEEEEEENS4_39AutoVectorizingCopyWithAssumedAlignmentILi128EEENS4_14SM90_TMA_STOREES24_S26_S26_EEEvvEEEEvNT_6ParamsE) ;  /* 0xffffff5c02547950 */ /* 0x000fea0003c3ffff */
.L_x_229:
[----:B------:R-:W-:-:S00]  /*a2b0*/  BRA `(.L_x_229) ;  /* 0xfffffffc00fc7947 */ /* 0x000fc0000383ffff */
[----:B------:R-:W-:-:S00]  /*a2c0*/  NOP ;  /* 0x0000000000007918 */ /* 0x000fc00000000000 */
        /* <DEDUP_REMOVED lines=11> */
.L_x_230:


//--------------------- .nv.global.init           --------------------------
	.section	.nv.global.init,"aw",@progbits
.nv.global.init:
	.type		$str$27,@object
	.size		$str$27,($str$28 - $str$27)
$str$27:
        /*0000*/ 	.byte	0x28, 0x61, 0x64, 0x64, 0x72, 0x65, 0x73, 0x73, 0x20, 0x26, 0x20, 0x6d, 0x61, 0x73, 0x6b, 0x29
        /*0010*/ 	.byte	0x20, 0x3d, 0x3d, 0x20, 0x30, 0x00
	.type		$str$28,@object
	.size		$str$28,($str$26 - $str$28)
$str$28:
        /*0016*/ 	.byte	0x2f, 0x74, 0x6d, 0x70, 0x2f, 0x63, 0x75, 0x74, 0x6c, 0x61, 0x73, 0x73, 0x5f, 0x73, 0x77, 0x65
        /*0026*/ 	.byte	0x65, 0x70, 0x5f, 0x73, 0x72, 0x63, 0x2f, 0x69, 0x6e, 0x63, 0x6c, 0x75, 0x64, 0x65, 0x2f, 0x63
        /*0036*/ 	.byte	0x75, 0x74, 0x65, 0x2f, 0x70, 0x6f, 0x69, 0x6e, 0x74, 0x65, 0x72, 0x5f, 0x66, 0x6c, 0x61, 0x67
        /*0046*/ 	.byte	0x67, 0x65, 0x64, 0x2e, 0x68, 0x70, 0x70, 0x00
	.type		$str$26,@object
	.size		$str$26,($str$25 - $str$26)
$str$26:
        /*004e*/ 	.byte	0x2f, 0x74, 0x6d, 0x70, 0x2f, 0x63, 0x75, 0x74, 0x6c, 0x61, 0x73, 0x73, 0x5f, 0x73, 0x77, 0x65
        /*005e*/ 	.byte	0x65, 0x70, 0x5f, 0x73, 0x72, 0x63, 0x2f, 0x69, 0x6e, 0x63, 0x6c, 0x75, 0x64, 0x65, 0x2f, 0x63
        /*006e*/ 	.byte	0x75, 0x74, 0x65, 0x2f, 0x61, 0x74, 0x6f, 0x6d, 0x2f, 0x63, 0x6f, 0x70, 0x79, 0x5f, 0x74, 0x72
        /*007e*/ 	.byte	0x61, 0x69, 0x74, 0x73, 0x5f, 0x73, 0x6d, 0x31, 0x30, 0x30, 0x2e, 0x68, 0x70, 0x70, 0x00
	.type		$str$25,@object
	.size		$str$25,(__unnamed_1 - $str$25)
$str$25:
        /*008d*/ 	.byte	0x28, 0x28, 0x75, 0x69, 0x6e, 0x74, 0x33, 0x32, 0x5f, 0x74, 0x28, 0x74, 0x68, 0x72, 0x65, 0x61
        /*009d*/ 	.byte	0x64, 0x49, 0x64, 0x78, 0x2e, 0x78, 0x29, 0x20, 0x2f, 0x20, 0x33, 0x32, 0x29, 0x20, 0x25, 0x20
        /*00ad*/ 	.byte	0x34, 0x29, 0x20, 0x3d, 0x3d, 0x20, 0x28, 0x28, 0x28, 0x74, 0x6d, 0x65, 0x6d, 0x5f, 0x61, 0x64
        /*00bd*/ 	.byte	0x64, 0x72, 0x20, 0x3e, 0x3e, 0x20, 0x31, 0x36, 0x29, 0x20, 0x2f, 0x20, 0x33, 0x32, 0x29, 0x20
        /*00cd*/ 	.byte	0x25, 0x20, 0x34, 0x29, 0x00
	.type		__unnamed_1,@object
	.size		__unnamed_1,(__unnamed_2 - __unnamed_1)
__unnamed_1:
        /*00d2*/ 	.byte	0x61, 0x75, 0x74, 0x6f, 0x20, 0x63, 0x75, 0x74, 0x65, 0x3a, 0x3a, 0x61, 0x73, 0x5f, 0x70, 0x6f
        /* <DEDUP_REMOVED lines=24> */
        /*0262*/ 	.byte	0x3e, 0x3e, 0x5d, 0x00
	.type		__unnamed_2,@object
	.size		__unnamed_2,(.L_2 - __unnamed_2)
__unnamed_2:
        /* <DEDUP_REMOVED lines=41> */
.L_2:


//--------------------- .nv.shared._ZN7cutlass13device_kernelINS_4gemm6kernel13GemmUniversalIN4cute5tupleIJiiiiEEENS1_10collective13CollectiveMmaINS1_35MainloopSm100TmaUmmaWarpSpecializedILi26ELi2ELi4ENS5_IJNS4_1CILi8EEENSA_ILi1EEESC_EEEEENS5_IJNSA_ILi128EEESF_NSA_ILi64EEEEEEaNS5_IJlSC_lEEEaSI_NS4_8TiledMMAINS4_8MMA_AtomIJNS4_21SM100_MMA_S8_2x1SM_SSIaaiLi128ELi128ELNS4_4UMMA5MajorE0ELSN_0ELNSM_8SaturateE0EEEEEENS4_6LayoutINS5_IJSC_SC_SC_EEENS5_IJNSA_ILi0EEEST_ST_EEEEENS5_IJNS4_10UnderscoreESW_SW_EEEEENS4_18SM100_TMA_2SM_LOADENS4_14ComposedLayoutINS4_7SwizzleILi2ELi4ELi3EEENS4_18smem_ptr_flag_bitsILi8EEENSR_INS5_IJSB_SG_EEENS5_IJSG_SC_EEEEEEEvNS4_8identityENS4_28SM100_TMA_2SM_LOAD_MULTICASTES18_vS19_EENS_8epilogue10collective18CollectiveEpilogueINS1C_23Sm100TmaWarpSpecializedILi2ELi2ELi32ELb0ELb0EEEJNS5_IJSG_SF_SG_EEENS5_IJNSR_ISG_SC_EENSR_INS5_IJNSA_ILi32EEENSA_ILi2EEEEEENS5_IJSC_SG_EEEEEEEEaSI_aSI_NS1C_6fusion15FusionCallbacksIS1G_NS1P_17LinearCombinationIaiaiLNS_15FloatRoundStyleE2EEES1H_S1O_JEEENS4_5SM1004TMEM4LOAD26SM100_TMEM_LOAD_32dp32b32xENS4_13SM90_TMA_LOADENS10_INS11_ILi1ELi4ELi3EEES14_NSR_INS5_IJSB_S1J_EEENS5_IJS1J_SC_EEEEEEENS4_39AutoVectorizingCopyWithAssumedAlignmentILi128EEENS4_14SM90_TMA_STOREES24_S26_S26_EEEvvEEEEvNT_6ParamsE --------------------------
	.section	.nv.shared._ZN7cutlass13device_kernelINS_4gemm6kernel13GemmUniversalIN4cute5tupleIJiiiiEEENS1_10collective13CollectiveMmaINS1_35MainloopSm100TmaUmmaWarpSpecializedILi26ELi2ELi4ENS5_IJNS4_1CILi8EEENSA_ILi1EEESC_EEEEENS5_IJNSA_ILi128EEESF_NSA_ILi64EEEEEEaNS5_IJlSC_lEEEaSI_NS4_8TiledMMAINS4_8MMA_AtomIJNS4_21SM100_MMA_S8_2x1SM_SSIaaiLi128ELi128ELNS4_4UMMA5MajorE0ELSN_0ELNSM_8SaturateE0EEEEEENS4_6LayoutINS5_IJSC_SC_SC_EEENS5_IJNSA_ILi0EEEST_ST_EEEEENS5_IJNS4_10UnderscoreESW_SW_EEEEENS4_18SM100_TMA_2SM_LOADENS4_14ComposedLayoutINS4_7SwizzleILi2ELi4ELi3EEENS4_18smem_ptr_flag_bitsILi8EEENSR_INS5_IJSB_SG_EEENS5_IJSG_SC_EEEEEEEvNS4_8identityENS4_28SM100_TMA_2SM_LOAD_MULTICASTES18_vS19_EENS_8epilogue10collective18CollectiveEpilogueINS1C_23Sm100TmaWarpSpecializedILi2ELi2ELi32ELb0ELb0EEEJNS5_IJSG_SF_SG_EEENS5_IJNSR_ISG_SC_EENSR_INS5_IJNSA_ILi32EEENSA_ILi2EEEEEENS5_IJSC_SG_EEEEEEEEaSI_aSI_NS1C_6fusion15FusionCallbacksIS1G_NS1P_17LinearCombinationIaiaiLNS_15FloatRoundStyleE2EEES1H_S1O_JEEENS4_5SM1004TMEM4LOAD26SM100_TMEM_LOAD_32dp32b32xENS4_13SM90_TMA_LOADENS10_INS11_ILi1ELi4ELi3EEES14_NSR_INS5_IJSB_S1J_EEENS5_IJS1J_SC_EEEEEEENS4_39AutoVectorizingCopyWithAssumedAlignmentILi128EEENS4_14SM90_TMA_STOREES24_S26_S26_EEEvvEEEEvNT_6ParamsE,"aw",@nobits
	.sectionflags	@""
	.align	16
	.zero		1024


//--------------------- .nv.shared.reserved.0     --------------------------
	.section	.nv.shared.reserved.0,"aw",@nobits
	.weak		__nv_reservedSMEM_offset_0_alias
	.size		__nv_reservedSMEM_offset_0_alias, 0, 64
	.other		__nv_reservedSMEM_offset_0_alias,@"STO_CUDA_RESERVED_SHARED STV_DEFAULT"
__nv_reservedSMEM_offset_0_alias:
	.zero		0
.nv.shared.reserved.0:
	.zero		64
	.weak		__nv_reservedSMEM_tcgen05_partition
	.type		__nv_reservedSMEM_tcgen05_partition,@object
	.size		__nv_reservedSMEM_tcgen05_partition,(.L_0 - __nv_reservedSMEM_tcgen05_partition)
__nv_reservedSMEM_tcgen05_partition:
	.zero		32
.L_0:


//--------------------- .nv.global                --------------------------
	.section	.nv.global,"aw",@nobits
.nv.global:
	.type		_ZN40_INTERNAL_b9caf168_4_k_cu_7cc64f29_199004cute1_E,@object
	.size		_ZN40_INTERNAL_b9caf168_4_k_cu_7cc64f29_199004cute1_E,(_ZN40_INTERNAL_b9caf168_4_k_cu_7cc64f29_199004cuda3std3__45__cpo6cbeginE - _ZN40_INTERNAL_b9caf168_4_k_cu_7cc64f29_199004cute1_E)
_ZN40_INTERNAL_b9caf168_4_k_cu_7cc64f29_199004cute1_E:
	.zero		1
	.type		_ZN40_INTERNAL_b9caf168_4_k_cu_7cc64f29_199004cuda3std3__45__cpo6cbeginE,@object
	.size		_ZN40_INTERNAL_b9caf168_4_k_cu_7cc64f29_199004cuda3std3__45__cpo6cbeginE,(_ZN40_INTERNAL_b9caf168_4_k_cu_7cc64f29_199004cuda3std3__48in_placeE - _ZN40_INTERNAL_b9caf168_4_k_cu_7cc64f29_199004cuda3std3__45__cpo6cbeginE)
_ZN40_INTERNAL_b9caf168_4_k_cu_7cc64f29_199004cuda3std3__45__cpo6cbeginE:
	.zero		1
	.type		_ZN40_INTERNAL_b9caf168_4_k_cu_7cc64f29_199004cuda3std3__48in_placeE,@object
	.size		_ZN40_INTERNAL_b9caf168_4_k_cu_7cc64f29_199004cuda3std3__48in_placeE,(_ZN40_INTERNAL_b9caf168_4_k_cu_7cc64f29_199004cuda3std6ranges3__45__cpo9iter_moveE - _ZN40_INTERNAL_b9caf168_4_k_cu_7cc64f29_199004cuda3std3__48in_placeE)
_ZN40_INTERNAL_b9caf168_4_k_cu_7cc64f29_199004cuda3std3__48in_placeE:
	.zero		1
	.type		_ZN40_INTERNAL_b9caf168_4_k_cu_7cc64f29_199004cuda3std6ranges3__45__cpo9iter_moveE,@object
	.size		_ZN40_INTERNAL_b9caf168_4_k_cu_7cc64f29_199004cuda3std6ranges3__45__cpo9iter_moveE,(_ZN40_INTERNAL_b9caf168_4_k_cu_7cc64f29_199004cuda3std3__45__cpo5beginE - _ZN40_INTERNAL_b9caf168_4_k_cu_7cc64f29_199004cuda3std6ranges3__45__cpo9iter_moveE)
_ZN40_INTERNAL_b9caf168_4_k_cu_7cc64f29_199004cuda3std6ranges3__45__cpo9iter_moveE:
	.zero		1
	.type		_ZN40_INTERNAL_b9caf168_4_k_cu_7cc64f29_199004cuda3std3__45__cpo5beginE,@object
	.size		_ZN40_INTERNAL_b9caf168_4_k_cu_7cc64f29_199004cuda3std3__45__cpo5beginE,(_ZN40_INTERNAL_b9caf168_4_k_cu_7cc64f29_199004cuda3std3__442_GLOBAL__N__b9caf168_4_k_cu_7cc64f29_199006ignoreE - _ZN40_INTERNAL_b9caf168_4_k_cu_7cc64f29_199004cuda3std3__45__cpo5beginE)
_ZN40_INTERNAL_b9caf168_4_k_cu_7cc64f29_199004cuda3std3__45__cpo5beginE:
	.zero		1
	.type		_ZN40_INTERNAL_b9caf168_4_k_cu_7cc64f29_199004cuda3std3__442_GLOBAL__N__b9caf168_4_k_cu_7cc64f29_199006ignoreE,@object
	.size		_ZN40_INTERNAL_b9caf168_4_k_cu_7cc64f29_199004cuda3std3__442_GLOBAL__N__b9caf168_4_k_cu_7cc64f29_199006ignoreE,(_ZN40_INTERNAL_b9caf168_4_k_cu_7cc64f29_199004cute7productE - _ZN40_INTERNAL_b9caf168_4_k_cu_7cc64f29_199004cuda3std3__442_GLOBAL__N__b9caf168_4_k_cu_7cc64f29_199006ignoreE)
_ZN40_INTERNAL_b9caf168_4_k_cu_7cc64f29_199004cuda3std3__442_GLOBAL__N__b9caf168_4_k_cu_7cc64f29_199006ignoreE:
	.zero		1
	.type		_ZN40_INTERNAL_b9caf168_4_k_cu_7cc64f29_199004cute7productE,@object
	.size		_ZN40_INTERNAL_b9caf168_4_k_cu_7cc64f29_199004cute7productE,(_ZN40_INTERNAL_b9caf168_4_k_cu_7cc64f29_199004cuda3std3__45__cpo3endE - _ZN40_INTERNAL_b9caf168_4_k_cu_7cc64f29_199004cute7productE)
_ZN40_INTERNAL_b9caf168_4_k_cu_7cc64f29_199004cute7productE:
	.zero		1
	.type		_ZN40_INTERNAL_b9caf168_4_k_cu_7cc64f29_199004cuda3std3__45__cpo3endE,@object
	.size		_ZN40_INTERNAL_b9caf168_4_k_cu_7cc64f29_199004cuda3std3__45__cpo3endE,(_ZN40_INTERNAL_b9caf168_4_k_cu_7cc64f29_199004cuda3std3__419piecewise_constructE - _ZN40_INTERNAL_b9caf168_4_k_cu_7cc64f29_199004cuda3std3__45__cpo3endE)
_ZN40_INTERNAL_b9caf168_4_k_cu_7cc64f29_199004cuda3std3__45__cpo3endE:
	.zero		1
	.type		_ZN40_INTERNAL_b9caf168_4_k_cu_7cc64f29_199004cuda3std3__419piecewise_constructE,@object
	.size		_ZN40_INTERNAL_b9caf168_4_k_cu_7cc64f29_199004cuda3std3__419piecewise_constructE,(_ZN40_INTERNAL_b9caf168_4_k_cu_7cc64f29_199004cuda3std3__45__cpo4cendE - _ZN40_INTERNAL_b9caf168_4_k_cu_7cc64f29_199004cuda3std3__419piecewise_constructE)
_ZN40_INTERNAL_b9caf168_4_k_cu_7cc64f29_199004cuda3std3__419piecewise_constructE:
	.zero		1
	.type		_ZN40_INTERNAL_b9caf168_4_k_cu_7cc64f29_199004cuda3std3__45__cpo4cendE,@object
	.size		_ZN40_INTERNAL_b9caf168_4_k_cu_7cc64f29_199004cuda3std3__45__cpo4cendE,(_ZN40_INTERNAL_b9caf168_4_k_cu_7cc64f29_199004cuda3std6ranges3__45__cpo4swapE - _ZN40_INTERNAL_b9caf168_4_k_cu_7cc64f29_199004cuda3std3__45__cpo4cendE)
_ZN40_INTERNAL_b9caf168_4_k_cu_7cc64f29_199004cuda3std3__45__cpo4cendE:
	.zero		1
	.type		_ZN40_INTERNAL_b9caf168_4_k_cu_7cc64f29_199004cuda3std6ranges3__45__cpo4swapE,@object
	.size		_ZN40_INTERNAL_b9caf168_4_k_cu_7cc64f29_199004cuda3std6ranges3__45__cpo4swapE,(.L_10 - _ZN40_INTERNAL_b9caf168_4_k_cu_7cc64f29_199004cuda3std6ranges3__45__cpo4swapE)
_ZN40_INTERNAL_b9caf168_4_k_cu_7cc64f29_199004cuda3std6ranges3__45__cpo4swapE:
	.zero		1
.L_10:


//--------------------- .nv.constant0._ZN7cutlass13device_kernelINS_4gemm6kernel13GemmUniversalIN4cute5tupleIJiiiiEEENS1_10collective13CollectiveMmaINS1_35MainloopSm100TmaUmmaWarpSpecializedILi26ELi2ELi4ENS5_IJNS4_1CILi8EEENSA_ILi1EEESC_EEEEENS5_IJNSA_ILi128EEESF_NSA_ILi64EEEEEEaNS5_IJlSC_lEEEaSI_NS4_8TiledMMAINS4_8MMA_AtomIJNS4_21SM100_MMA_S8_2x1SM_SSIaaiLi128ELi128ELNS4_4UMMA5MajorE0ELSN_0ELNSM_8SaturateE0EEEEEENS4_6LayoutINS5_IJSC_SC_SC_EEENS5_IJNSA_ILi0EEEST_ST_EEEEENS5_IJNS4_10UnderscoreESW_SW_EEEEENS4_18SM100_TMA_2SM_LOADENS4_14ComposedLayoutINS4_7SwizzleILi2ELi4ELi3EEENS4_18smem_ptr_flag_bitsILi8EEENSR_INS5_IJSB_SG_EEENS5_IJSG_SC_EEEEEEEvNS4_8identityENS4_28SM100_TMA_2SM_LOAD_MULTICASTES18_vS19_EENS_8epilogue10collective18CollectiveEpilogueINS1C_23Sm100TmaWarpSpecializedILi2ELi2ELi32ELb0ELb0EEEJNS5_IJSG_SF_SG_EEENS5_IJNSR_ISG_SC_EENSR_INS5_IJNSA_ILi32EEENSA_ILi2EEEEEENS5_IJSC_SG_EEEEEEEEaSI_aSI_NS1C_6fusion15FusionCallbacksIS1G_NS1P_17LinearCombinationIaiaiLNS_15FloatRoundStyleE2EEES1H_S1O_JEEENS4_5SM1004TMEM4LOAD26SM100_TMEM_LOAD_32dp32b32xENS4_13SM90_TMA_LOADENS10_INS11_ILi1ELi4ELi3EEES14_NSR_INS5_IJSB_S1J_EEENS5_IJS1J_SC_EEEEEEENS4_39AutoVectorizingCopyWithAssumedAlignmentILi128EEENS4_14SM90_TMA_STOREES24_S26_S26_EEEvvEEEEvNT_6ParamsE --------------------------
	.section	.nv.constant0._ZN7cutlass13device_kernelINS_4gemm6kernel13GemmUniversalIN4cute5tupleIJiiiiEEENS1_10collective13CollectiveMmaINS1_35MainloopSm100TmaUmmaWarpSpecializedILi26ELi2ELi4ENS5_IJNS4_1CILi8EEENSA_ILi1EEESC_EEEEENS5_IJNSA_ILi128EEESF_NSA_ILi64EEEEEEaNS5_IJlSC_lEEEaSI_NS4_8TiledMMAINS4_8MMA_AtomIJNS4_21SM100_MMA_S8_2x1SM_SSIaaiLi128ELi128ELNS4_4UMMA5MajorE0ELSN_0ELNSM_8SaturateE0EEEEEENS4_6LayoutINS5_IJSC_SC_SC_EEENS5_IJNSA_ILi0EEEST_ST_EEEEENS5_IJNS4_10UnderscoreESW_SW_EEEEENS4_18SM100_TMA_2SM_LOADENS4_14ComposedLayoutINS4_7SwizzleILi2ELi4ELi3EEENS4_18smem_ptr_flag_bitsILi8EEENSR_INS5_IJSB_SG_EEENS5_IJSG_SC_EEEEEEEvNS4_8identityENS4_28SM100_TMA_2SM_LOAD_MULTICASTES18_vS19_EENS_8epilogue10collective18CollectiveEpilogueINS1C_23Sm100TmaWarpSpecializedILi2ELi2ELi32ELb0ELb0EEEJNS5_IJSG_SF_SG_EEENS5_IJNSR_ISG_SC_EENSR_INS5_IJNSA_ILi32EEENSA_ILi2EEEEEENS5_IJSC_SG_EEEEEEEEaSI_aSI_NS1C_6fusion15FusionCallbacksIS1G_NS1P_17LinearCombinationIaiaiLNS_15FloatRoundStyleE2EEES1H_S1O_JEEENS4_5SM1004TMEM4LOAD26SM100_TMEM_LOAD_32dp32b32xENS4_13SM90_TMA_LOADENS10_INS11_ILi1ELi4ELi3EEES14_NSR_INS5_IJSB_S1J_EEENS5_IJS1J_SC_EEEEEEENS4_39AutoVectorizingCopyWithAssumedAlignmentILi128EEENS4_14SM90_TMA_STOREES24_S26_S26_EEEvvEEEEvNT_6ParamsE,"a",@progbits
	.sectionflags	@""
	.align	4
.nv.constant0._ZN7cutlass13device_kernelINS_4gemm6kernel13GemmUniversalIN4cute5tupleIJiiiiEEENS1_10collective13CollectiveMmaINS1_35MainloopSm100TmaUmmaWarpSpecializedILi26ELi2ELi4ENS5_IJNS4_1CILi8EEENSA_ILi1EEESC_EEEEENS5_IJNSA_ILi128EEESF_NSA_ILi64EEEEEEaNS5_IJlSC_lEEEaSI_NS4_8TiledMMAINS4_8MMA_AtomIJNS4_21SM100_MMA_S8_2x1SM_SSIaaiLi128ELi128ELNS4_4UMMA5MajorE0ELSN_0ELNSM_8SaturateE0EEEEEENS4_6LayoutINS5_IJSC_SC_SC_EEENS5_IJNSA_ILi0EEEST_ST_EEEEENS5_IJNS4_10UnderscoreESW_SW_EEEEENS4_18SM100_TMA_2SM_LOADENS4_14ComposedLayoutINS4_7SwizzleILi2ELi4ELi3EEENS4_18smem_ptr_flag_bitsILi8EEENSR_INS5_IJSB_SG_EEENS5_IJSG_SC_EEEEEEEvNS4_8identityENS4_28SM100_TMA_2SM_LOAD_MULTICASTES18_vS19_EENS_8epilogue10collective18CollectiveEpilogueINS1C_23Sm100TmaWarpSpecializedILi2ELi2ELi32ELb0ELb0EEEJNS5_IJSG_SF_SG_EEENS5_IJNSR_ISG_SC_EENSR_INS5_IJNSA_ILi32EEENSA_ILi2EEEEEENS5_IJSC_SG_EEEEEEEEaSI_aSI_NS1C_6fusion15FusionCallbacksIS1G_NS1P_17LinearCombinationIaiaiLNS_15FloatRoundStyleE2EEES1H_S1O_JEEENS4_5SM1004TMEM4LOAD26SM100_TMEM_LOAD_32dp32b32xENS4_13SM90_TMA_LOADENS10_INS11_ILi1ELi4ELi3EEES14_NSR_INS5_IJSB_S1J_EEENS5_IJS1J_SC_EEEEEEENS4_39AutoVectorizingCopyWithAssumedAlignmentILi128EEENS4_14SM90_TMA_STOREES24_S26_S26_EEEvvEEEEvNT_6ParamsE:
	.zero		2944


//--------------------- SYMBOLS --------------------------

	.type		.nv.reservedSmem.offset0,@object
	.size		.nv.reservedSmem.offset0,0x4
	.type		.nv.reservedSmem.cap,@object
	.size		.nv.reservedSmem.cap,0x4
	.type		__assertfail,@function
